//
// Generated by NVIDIA NVVM Compiler
//
// Compiler Build ID: CL-36424714
// Cuda compilation tools, release 13.0, V13.0.88
// Based on NVVM 20.0.0
//

.version 9.0
.target sm_100
.address_size 64

	// .globl	_Z11GPU_kernel1PiS_S_ii
.extern .shared .align 16 .b8 Shared_Chunk[];
.extern .shared .align 16 .b8 temp[];

.visible .entry _Z11GPU_kernel1PiS_S_ii(
	.param .u64 .ptr .align 1 _Z11GPU_kernel1PiS_S_ii_param_0,
	.param .u64 .ptr .align 1 _Z11GPU_kernel1PiS_S_ii_param_1,
	.param .u64 .ptr .align 1 _Z11GPU_kernel1PiS_S_ii_param_2,
	.param .u32 _Z11GPU_kernel1PiS_S_ii_param_3,
	.param .u32 _Z11GPU_kernel1PiS_S_ii_param_4
)
{
	.reg .pred 	%p<22>;
	.reg .b32 	%r<162>;
	.reg .b64 	%rd<35>;

	ld.param.u64 	%rd10, [_Z11GPU_kernel1PiS_S_ii_param_0];
	ld.param.u64 	%rd9, [_Z11GPU_kernel1PiS_S_ii_param_1];
	ld.param.u64 	%rd11, [_Z11GPU_kernel1PiS_S_ii_param_2];
	ld.param.u32 	%r59, [_Z11GPU_kernel1PiS_S_ii_param_3];
	ld.param.u32 	%r60, [_Z11GPU_kernel1PiS_S_ii_param_4];
	cvta.to.global.u64 	%rd1, %rd11;
	cvta.to.global.u64 	%rd2, %rd10;
	mov.u32 	%r1, %ctaid.x;
	mov.u32 	%r2, %tid.x;
	mov.u32 	%r3, %ntid.x;
	mad.lo.s32 	%r61, %r1, %r3, %r2;
	shl.b32 	%r4, %r3, 3;
	mul.lo.s32 	%r5, %r60, %r61;
	setp.ge.s32 	%p1, %r5, %r59;
	shl.b32 	%r62, %r2, 2;
	mov.u32 	%r63, Shared_Chunk;
	add.s32 	%r6, %r63, %r62;
	@%p1 bra 	$L__BB0_9;
	mul.wide.s32 	%rd12, %r5, 4;
	add.s64 	%rd13, %rd2, %rd12;
	mov.b32 	%r152, 0;
	st.global.u32 	[%rd13], %r152;
	add.s32 	%r145, %r5, 1;
	add.s32 	%r8, %r5, %r60;
	setp.ge.s32 	%p2, %r145, %r8;
	mov.u32 	%r153, %r5;
	@%p2 bra 	$L__BB0_8;
	and.b32  	%r68, %r60, 3;
	setp.eq.s32 	%p3, %r68, 1;
	mov.b32 	%r152, 0;
	mov.u32 	%r147, %r5;
	@%p3 bra 	$L__BB0_5;
	add.s32 	%r70, %r60, -1;
	and.b32  	%r71, %r70, 3;
	neg.s32 	%r140, %r71;
	mov.b32 	%r152, 0;
	mov.u32 	%r141, %r5;
$L__BB0_4:
	.pragma "nounroll";
	mov.u32 	%r147, %r145;
	mul.wide.s32 	%rd14, %r147, 4;
	add.s64 	%rd15, %rd2, %rd14;
	mul.wide.s32 	%rd16, %r141, 4;
	add.s64 	%rd17, %rd1, %rd16;
	ld.global.u32 	%r72, [%rd17];
	add.s32 	%r152, %r152, %r72;
	st.global.u32 	[%rd15], %r152;
	add.s32 	%r145, %r147, 1;
	add.s32 	%r141, %r141, 1;
	add.s32 	%r140, %r140, 1;
	setp.ne.s32 	%p4, %r140, 0;
	@%p4 bra 	$L__BB0_4;
$L__BB0_5:
	add.s32 	%r73, %r60, -2;
	setp.lt.u32 	%p5, %r73, 3;
	@%p5 bra 	$L__BB0_36;
	sub.s32 	%r149, %r145, %r8;
	add.s32 	%r148, %r145, 3;
$L__BB0_7:
	mov.u32 	%r153, %r148;
	add.s32 	%r74, %r153, -3;
	mul.wide.s32 	%rd18, %r147, 4;
	add.s64 	%rd19, %rd1, %rd18;
	ld.global.u32 	%r75, [%rd19];
	add.s32 	%r76, %r152, %r75;
	mul.wide.s32 	%rd20, %r74, 4;
	add.s64 	%rd21, %rd2, %rd20;
	st.global.u32 	[%rd21], %r76;
	add.s64 	%rd22, %rd1, %rd20;
	ld.global.u32 	%r77, [%rd22];
	add.s32 	%r78, %r76, %r77;
	st.global.u32 	[%rd21+4], %r78;
	ld.global.u32 	%r79, [%rd22+4];
	add.s32 	%r80, %r78, %r79;
	st.global.u32 	[%rd21+8], %r80;
	ld.global.u32 	%r81, [%rd22+8];
	add.s32 	%r152, %r80, %r81;
	st.global.u32 	[%rd21+12], %r152;
	add.s32 	%r149, %r149, 4;
	add.s32 	%r148, %r153, 4;
	setp.ne.s32 	%p6, %r149, 0;
	mov.u32 	%r147, %r153;
	@%p6 bra 	$L__BB0_7;
$L__BB0_8:
	mul.wide.s32 	%rd25, %r153, 4;
	add.s64 	%rd26, %rd1, %rd25;
	ld.global.u32 	%r82, [%rd26];
	add.s32 	%r83, %r152, %r82;
	st.shared.u32 	[%r6], %r83;
	bra.uni 	$L__BB0_10;
$L__BB0_9:
	mov.b32 	%r64, 0;
	st.shared.u32 	[%r6], %r64;
$L__BB0_10:
	shl.b32 	%r84, %r3, 2;
	add.s32 	%r34, %r63, %r84;
	bar.sync 	0;
	shr.u32 	%r35, %r3, 1;
	setp.ge.u32 	%p7, %r2, %r35;
	@%p7 bra 	$L__BB0_12;
	shl.b32 	%r89, %r2, 3;
	add.s32 	%r91, %r6, %r62;
	ld.shared.u32 	%r92, [%r91];
	add.s32 	%r93, %r34, %r89;
	st.shared.u32 	[%r93], %r92;
	ld.shared.u32 	%r94, [%r91+4];
	st.shared.u32 	[%r93+4], %r94;
	bra.uni 	$L__BB0_13;
$L__BB0_12:
	shl.b32 	%r86, %r2, 3;
	add.s32 	%r87, %r34, %r86;
	mov.b32 	%r88, 0;
	st.shared.u32 	[%r87], %r88;
	st.shared.u32 	[%r87+4], %r88;
$L__BB0_13:
	setp.lt.u32 	%p8, %r3, 2;
	mov.b32 	%r156, 1;
	@%p8 bra 	$L__BB0_18;
	shl.b32 	%r97, %r2, 1;
	or.b32  	%r36, %r97, 1;
	mov.b32 	%r156, 1;
	mov.u32 	%r154, %r3;
$L__BB0_15:
	shr.u32 	%r39, %r154, 1;
	bar.sync 	0;
	setp.ge.u32 	%p9, %r2, %r39;
	@%p9 bra 	$L__BB0_17;
	mul.lo.s32 	%r98, %r156, %r36;
	shl.b32 	%r99, %r98, 2;
	add.s32 	%r100, %r34, %r99;
	ld.shared.u32 	%r101, [%r100+-4];
	shl.b32 	%r102, %r156, 2;
	add.s32 	%r103, %r100, %r102;
	ld.shared.u32 	%r104, [%r103+-4];
	add.s32 	%r105, %r104, %r101;
	st.shared.u32 	[%r103+-4], %r105;
$L__BB0_17:
	shl.b32 	%r156, %r156, 1;
	setp.gt.u32 	%p10, %r154, 3;
	mov.u32 	%r154, %r39;
	@%p10 bra 	$L__BB0_15;
$L__BB0_18:
	add.s32 	%r42, %r34, %r4;
	setp.ne.s32 	%p11, %r2, 0;
	@%p11 bra 	$L__BB0_20;
	sub.s32 	%r107, %r42, %r84;
	ld.shared.u32 	%r108, [%r107+-4];
	cvta.to.global.u64 	%rd27, %rd9;
	mul.wide.u32 	%rd28, %r1, 4;
	add.s64 	%rd29, %rd27, %rd28;
	st.global.u32 	[%rd29], %r108;
	mov.b32 	%r109, 0;
	st.shared.u32 	[%r107+-4], %r109;
$L__BB0_20:
	setp.lt.u32 	%p12, %r3, 2;
	@%p12 bra 	$L__BB0_25;
	shl.b32 	%r111, %r2, 1;
	or.b32  	%r43, %r111, 1;
	mov.b32 	%r157, 1;
$L__BB0_22:
	shr.u32 	%r156, %r156, 1;
	bar.sync 	0;
	setp.ge.u32 	%p13, %r2, %r157;
	@%p13 bra 	$L__BB0_24;
	mul.lo.s32 	%r112, %r156, %r43;
	shl.b32 	%r113, %r112, 2;
	add.s32 	%r114, %r34, %r113;
	ld.shared.u32 	%r115, [%r114+-4];
	shl.b32 	%r116, %r156, 2;
	add.s32 	%r117, %r114, %r116;
	ld.shared.u32 	%r118, [%r117+-4];
	st.shared.u32 	[%r114+-4], %r118;
	add.s32 	%r119, %r118, %r115;
	st.shared.u32 	[%r117+-4], %r119;
$L__BB0_24:
	shl.b32 	%r157, %r157, 1;
	setp.lt.u32 	%p14, %r157, %r3;
	@%p14 bra 	$L__BB0_22;
$L__BB0_25:
	setp.ge.u32 	%p15, %r2, %r35;
	bar.sync 	0;
	@%p15 bra 	$L__BB0_27;
	shl.b32 	%r120, %r2, 3;
	add.s32 	%r121, %r34, %r120;
	ld.shared.u32 	%r122, [%r121];
	add.s32 	%r123, %r121, %r4;
	st.shared.u32 	[%r123], %r122;
	ld.shared.u32 	%r124, [%r121+4];
	st.shared.u32 	[%r123+4], %r124;
$L__BB0_27:
	setp.ge.s32 	%p16, %r5, %r59;
	bar.sync 	0;
	@%p16 bra 	$L__BB0_35;
	add.s32 	%r48, %r5, %r60;
	setp.lt.s32 	%p17, %r60, 1;
	@%p17 bra 	$L__BB0_35;
	add.s32 	%r126, %r42, %r62;
	ld.shared.u32 	%r49, [%r126];
	add.s32 	%r127, %r5, 1;
	max.s32 	%r50, %r48, %r127;
	sub.s32 	%r128, %r50, %r5;
	and.b32  	%r51, %r128, 3;
	setp.eq.s32 	%p18, %r51, 0;
	mov.u32 	%r161, %r5;
	@%p18 bra 	$L__BB0_32;
	mul.wide.u32 	%rd30, %r5, 4;
	add.s64 	%rd33, %rd2, %rd30;
	neg.s32 	%r159, %r51;
	add.s32 	%r161, %r5, %r51;
$L__BB0_31:
	.pragma "nounroll";
	ld.global.u32 	%r129, [%rd33];
	add.s32 	%r130, %r129, %r49;
	st.global.u32 	[%rd33], %r130;
	add.s64 	%rd33, %rd33, 4;
	add.s32 	%r159, %r159, 1;
	setp.ne.s32 	%p19, %r159, 0;
	@%p19 bra 	$L__BB0_31;
$L__BB0_32:
	sub.s32 	%r131, %r5, %r50;
	setp.gt.u32 	%p20, %r131, -4;
	@%p20 bra 	$L__BB0_35;
	mul.wide.u32 	%rd31, %r161, 4;
	add.s64 	%rd32, %rd31, %rd2;
	add.s64 	%rd34, %rd32, 8;
$L__BB0_34:
	ld.global.u32 	%r132, [%rd34+-8];
	add.s32 	%r133, %r132, %r49;
	st.global.u32 	[%rd34+-8], %r133;
	ld.global.u32 	%r134, [%rd34+-4];
	add.s32 	%r135, %r134, %r49;
	st.global.u32 	[%rd34+-4], %r135;
	ld.global.u32 	%r136, [%rd34];
	add.s32 	%r137, %r136, %r49;
	st.global.u32 	[%rd34], %r137;
	ld.global.u32 	%r138, [%rd34+4];
	add.s32 	%r139, %r138, %r49;
	st.global.u32 	[%rd34+4], %r139;
	add.s32 	%r161, %r161, 4;
	add.s64 	%rd34, %rd34, 16;
	setp.lt.s32 	%p21, %r161, %r48;
	@%p21 bra 	$L__BB0_34;
$L__BB0_35:
	ret;
$L__BB0_36:
	mul.wide.s32 	%rd23, %r147, 4;
	add.s64 	%rd24, %rd2, %rd23;
	ld.global.u32 	%r152, [%rd24];
	mov.u32 	%r153, %r147;
	bra.uni 	$L__BB0_8;

}
	// .globl	_Z11GPU_kernel2PiS_i
.visible .entry _Z11GPU_kernel2PiS_i(
	.param .u64 .ptr .align 1 _Z11GPU_kernel2PiS_i_param_0,
	.param .u64 .ptr .align 1 _Z11GPU_kernel2PiS_i_param_1,
	.param .u32 _Z11GPU_kernel2PiS_i_param_2
)
{
	.reg .pred 	%p<10>;
	.reg .b32 	%r<57>;
	.reg .b64 	%rd<9>;

	ld.param.u64 	%rd1, [_Z11GPU_kernel2PiS_i_param_0];
	ld.param.u64 	%rd2, [_Z11GPU_kernel2PiS_i_param_1];
	ld.param.u32 	%r15, [_Z11GPU_kernel2PiS_i_param_2];
	mov.u32 	%r1, %tid.x;
	setp.ge.s32 	%p1, %r1, %r15;
	shl.b32 	%r16, %r1, 3;
	mov.u32 	%r17, temp;
	add.s32 	%r2, %r17, %r16;
	@%p1 bra 	$L__BB1_2;
	cvta.to.global.u64 	%rd3, %rd2;
	shl.b32 	%r19, %r1, 1;
	mul.wide.u32 	%rd4, %r19, 4;
	add.s64 	%rd5, %rd3, %rd4;
	ld.global.u32 	%r20, [%rd5];
	ld.global.u32 	%r21, [%rd5+4];
	st.shared.v2.u32 	[%r2], {%r20, %r21};
	bra.uni 	$L__BB1_3;
$L__BB1_2:
	mov.b32 	%r18, 0;
	st.shared.v2.u32 	[%r2], {%r18, %r18};
$L__BB1_3:
	shr.s32 	%r52, %r15, 1;
	setp.lt.s32 	%p2, %r52, 1;
	mov.b32 	%r54, 1;
	@%p2 bra 	$L__BB1_8;
	shl.b32 	%r24, %r1, 1;
	or.b32  	%r4, %r24, 1;
	mov.b32 	%r54, 1;
$L__BB1_5:
	bar.sync 	0;
	setp.ge.s32 	%p3, %r1, %r52;
	@%p3 bra 	$L__BB1_7;
	mul.lo.s32 	%r25, %r54, %r4;
	shl.b32 	%r26, %r25, 2;
	add.s32 	%r28, %r17, %r26;
	ld.shared.u32 	%r29, [%r28+-4];
	shl.b32 	%r30, %r54, 2;
	add.s32 	%r31, %r28, %r30;
	ld.shared.u32 	%r32, [%r31+-4];
	add.s32 	%r33, %r32, %r29;
	st.shared.u32 	[%r31+-4], %r33;
$L__BB1_7:
	shl.b32 	%r54, %r54, 1;
	shr.u32 	%r8, %r52, 1;
	setp.gt.u32 	%p4, %r52, 1;
	mov.u32 	%r52, %r8;
	@%p4 bra 	$L__BB1_5;
$L__BB1_8:
	setp.ne.s32 	%p5, %r1, 0;
	@%p5 bra 	$L__BB1_10;
	shl.b32 	%r34, %r15, 2;
	add.s32 	%r36, %r17, %r34;
	mov.b32 	%r37, 0;
	st.shared.u32 	[%r36+-4], %r37;
$L__BB1_10:
	setp.lt.s32 	%p6, %r15, 2;
	@%p6 bra 	$L__BB1_15;
	shl.b32 	%r39, %r1, 1;
	or.b32  	%r10, %r39, 1;
	mov.b32 	%r55, 1;
$L__BB1_12:
	shr.u32 	%r54, %r54, 1;
	bar.sync 	0;
	setp.ge.u32 	%p7, %r1, %r55;
	@%p7 bra 	$L__BB1_14;
	mul.lo.s32 	%r40, %r54, %r10;
	shl.b32 	%r41, %r40, 2;
	add.s32 	%r43, %r17, %r41;
	ld.shared.u32 	%r44, [%r43+-4];
	shl.b32 	%r45, %r54, 2;
	add.s32 	%r46, %r43, %r45;
	ld.shared.u32 	%r47, [%r46+-4];
	st.shared.u32 	[%r43+-4], %r47;
	add.s32 	%r48, %r47, %r44;
	st.shared.u32 	[%r46+-4], %r48;
$L__BB1_14:
	shl.b32 	%r55, %r55, 1;
	setp.lt.s32 	%p8, %r55, %r15;
	@%p8 bra 	$L__BB1_12;
$L__BB1_15:
	setp.ge.s32 	%p9, %r1, %r15;
	bar.sync 	0;
	@%p9 bra 	$L__BB1_17;
	ld.shared.v2.u32 	{%r49, %r50}, [%r2];
	shl.b32 	%r51, %r1, 1;
	cvta.to.global.u64 	%rd6, %rd1;
	mul.wide.u32 	%rd7, %r51, 4;
	add.s64 	%rd8, %rd6, %rd7;
	st.global.u32 	[%rd8], %r49;
	st.global.u32 	[%rd8+4], %r50;
$L__BB1_17:
	ret;

}
	// .globl	_Z11GPU_kernel3PiS_ii
.visible .entry _Z11GPU_kernel3PiS_ii(
	.param .u64 .ptr .align 1 _Z11GPU_kernel3PiS_ii_param_0,
	.param .u64 .ptr .align 1 _Z11GPU_kernel3PiS_ii_param_1,
	.param .u32 _Z11GPU_kernel3PiS_ii_param_2,
	.param .u32 _Z11GPU_kernel3PiS_ii_param_3
)
{
	.reg .pred 	%p<7>;
	.reg .b32 	%r<39>;
	.reg .b64 	%rd<18>;

	ld.param.u64 	%rd10, [_Z11GPU_kernel3PiS_ii_param_0];
	ld.param.u64 	%rd9, [_Z11GPU_kernel3PiS_ii_param_1];
	ld.param.u32 	%r14, [_Z11GPU_kernel3PiS_ii_param_2];
	ld.param.u32 	%r13, [_Z11GPU_kernel3PiS_ii_param_3];
	cvta.to.global.u64 	%rd1, %rd10;
	mov.u32 	%r1, %ctaid.x;
	mov.u32 	%r15, %tid.x;
	mov.u32 	%r16, %ntid.x;
	mad.lo.s32 	%r17, %r1, %r16, %r15;
	mul.lo.s32 	%r2, %r13, %r17;
	setp.ge.s32 	%p1, %r2, %r14;
	@%p1 bra 	$L__BB2_8;
	add.s32 	%r3, %r2, %r13;
	setp.lt.s32 	%p2, %r13, 1;
	@%p2 bra 	$L__BB2_8;
	cvta.to.global.u64 	%rd11, %rd9;
	mul.wide.u32 	%rd12, %r1, 4;
	add.s64 	%rd2, %rd11, %rd12;
	add.s32 	%r18, %r2, 1;
	max.s32 	%r4, %r3, %r18;
	sub.s32 	%r19, %r4, %r2;
	and.b32  	%r5, %r19, 3;
	setp.eq.s32 	%p3, %r5, 0;
	mov.u32 	%r38, %r2;
	@%p3 bra 	$L__BB2_5;
	mul.wide.u32 	%rd13, %r2, 4;
	add.s64 	%rd16, %rd1, %rd13;
	neg.s32 	%r36, %r5;
	add.s32 	%r38, %r2, %r5;
$L__BB2_4:
	.pragma "nounroll";
	ld.global.u32 	%r20, [%rd2];
	ld.global.u32 	%r21, [%rd16];
	add.s32 	%r22, %r21, %r20;
	st.global.u32 	[%rd16], %r22;
	add.s64 	%rd16, %rd16, 4;
	add.s32 	%r36, %r36, 1;
	setp.ne.s32 	%p4, %r36, 0;
	@%p4 bra 	$L__BB2_4;
$L__BB2_5:
	sub.s32 	%r23, %r2, %r4;
	setp.gt.u32 	%p5, %r23, -4;
	@%p5 bra 	$L__BB2_8;
	mul.wide.u32 	%rd14, %r38, 4;
	add.s64 	%rd15, %rd14, %rd1;
	add.s64 	%rd17, %rd15, 8;
$L__BB2_7:
	ld.global.u32 	%r24, [%rd2];
	ld.global.u32 	%r25, [%rd17+-8];
	add.s32 	%r26, %r25, %r24;
	st.global.u32 	[%rd17+-8], %r26;
	ld.global.u32 	%r27, [%rd2];
	ld.global.u32 	%r28, [%rd17+-4];
	add.s32 	%r29, %r28, %r27;
	st.global.u32 	[%rd17+-4], %r29;
	ld.global.u32 	%r30, [%rd2];
	ld.global.u32 	%r31, [%rd17];
	add.s32 	%r32, %r31, %r30;
	st.global.u32 	[%rd17], %r32;
	ld.global.u32 	%r33, [%rd2];
	ld.global.u32 	%r34, [%rd17+4];
	add.s32 	%r35, %r34, %r33;
	st.global.u32 	[%rd17+4], %r35;
	add.s32 	%r38, %r38, 4;
	add.s64 	%rd17, %rd17, 16;
	setp.lt.s32 	%p6, %r38, %r3;
	@%p6 bra 	$L__BB2_7;
$L__BB2_8:
	ret;

}


// ===== COMPILED SASS (sm_100) =====

	.target	sm_100

	.elftype	@"ET_EXEC"


//--------------------- .note.nv.tkinfo           --------------------------
	.section	.note.nv.tkinfo,"",@"SHT_NOTE"
	.sectionflags	@"SHF_NOTE_NV_TKINFO"
	.tkinfo
        /*0018*/ 	.word	0x00000002
        /*0030*/ 	.string	""
        /*0030*/ 	.string	"ptxas"
        /*0030*/ 	.string	"Cuda compilation tools, release 13.0, V13.0.88"
        /*0030*/ 	.string	"Build cuda_13.0.r13.0/compiler.36424714_0"
        /*0030*/ 	.string	"-arch sm_100 -m 64 "



//--------------------- .note.nv.cuinfo           --------------------------
	.section	.note.nv.cuinfo,"",@"SHT_NOTE"
	.sectionflags	@"SHF_NOTE_NV_CUINFO"
        /*0018*/ 	.short	0x0002
        /*001a*/ 	.short	0x0064
        /*001c*/ 	.short	0x0082
	.zero		2


//--------------------- .nv.info                  --------------------------
	.section	.nv.info,"",@"SHT_CUDA_INFO"
	.align	4


	//----- nvinfo : EIATTR_REGCOUNT
	.align		4
        /*0000*/ 	.byte	0x04, 0x2f
        /*0002*/ 	.short	(.L_1 - .L_0)
	.align		4
.L_0:
        /*0004*/ 	.word	index@(_Z11GPU_kernel1PiS_S_ii)
        /*0008*/ 	.word	0x00000020


	//----- nvinfo : EIATTR_FRAME_SIZE
	.align		4
.L_1:
        /*000c*/ 	.byte	0x04, 0x11
        /*000e*/ 	.short	(.L_3 - .L_2)
	.align		4
.L_2:
        /*0010*/ 	.word	index@(_Z11GPU_kernel1PiS_S_ii)
        /*0014*/ 	.word	0x00000000


	//----- nvinfo : EIATTR_REGCOUNT
	.align		4
.L_3:
        /*0018*/ 	.byte	0x04, 0x2f
        /*001a*/ 	.short	(.L_5 - .L_4)
	.align		4
.L_4:
        /*001c*/ 	.word	index@(_Z11GPU_kernel2PiS_i)
        /*0020*/ 	.word	0x0000000c


	//----- nvinfo : EIATTR_FRAME_SIZE
	.align		4
.L_5:
        /*0024*/ 	.byte	0x04, 0x11
        /*0026*/ 	.short	(.L_7 - .L_6)
	.align		4
.L_6:
        /*0028*/ 	.word	index@(_Z11GPU_kernel2PiS_i)
        /*002c*/ 	.word	0x00000000


	//----- nvinfo : EIATTR_REGCOUNT
	.align		4
.L_7:
        /*0030*/ 	.byte	0x04, 0x2f
        /*0032*/ 	.short	(.L_9 - .L_8)
	.align		4
.L_8:
        /*0034*/ 	.word	index@(_Z11GPU_kernel3PiS_ii)
        /*0038*/ 	.word	0x00000012


	//----- nvinfo : EIATTR_FRAME_SIZE
	.align		4
.L_9:
        /*003c*/ 	.byte	0x04, 0x11
        /*003e*/ 	.short	(.L_11 - .L_10)
	.align		4
.L_10:
        /*0040*/ 	.word	index@(_Z11GPU_kernel3PiS_ii)
        /*0044*/ 	.word	0x00000000


	//----- nvinfo : EIATTR_MIN_STACK_SIZE
	.align		4
.L_11:
        /*0048*/ 	.byte	0x04, 0x12
        /*004a*/ 	.short	(.L_13 - .L_12)
	.align		4
.L_12:
        /*004c*/ 	.word	index@(_Z11GPU_kernel3PiS_ii)
        /*0050*/ 	.word	0x00000000


	//----- nvinfo : EIATTR_MIN_STACK_SIZE
	.align		4
.L_13:
        /*0054*/ 	.byte	0x04, 0x12
        /*0056*/ 	.short	(.L_15 - .L_14)
	.align		4
.L_14:
        /*0058*/ 	.word	index@(_Z11GPU_kernel2PiS_i)
        /*005c*/ 	.word	0x00000000


	//----- nvinfo : EIATTR_MIN_STACK_SIZE
	.align		4
.L_15:
        /*0060*/ 	.byte	0x04, 0x12
        /*0062*/ 	.short	(.L_17 - .L_16)
	.align		4
.L_16:
        /*0064*/ 	.word	index@(_Z11GPU_kernel1PiS_S_ii)
        /*0068*/ 	.word	0x00000000
.L_17:


//--------------------- .nv.compat                --------------------------
	.section	.nv.compat,"",@"SHT_CUDA_COMPAT_INFO"
	.align	4
        /*0000*/ 	.byte	0x02, 0x09, 0x00, 0x00, 0x02, 0x02, 0x01, 0x00, 0x02, 0x05, 0x05, 0x00, 0x03, 0x07, 0x01, 0x01
        /*0010*/ 	.byte	0x02, 0x03, 0x00, 0x00, 0x02, 0x06, 0x01, 0x00, 0x04, 0x0b, 0x08, 0x00, 0x09, 0x00, 0x00, 0x00
        /*0020*/ 	.byte	0x00, 0x00, 0x00, 0x00


//--------------------- .nv.info._Z11GPU_kernel3PiS_ii --------------------------
	.section	.nv.info._Z11GPU_kernel3PiS_ii,"",@"SHT_CUDA_INFO"
	.sectionflags	@""
	.align	4


	//----- nvinfo : EIATTR_CUDA_API_VERSION
	.align		4
        /*0000*/ 	.byte	0x04, 0x37
        /*0002*/ 	.short	(.L_19 - .L_18)
.L_18:
        /*0004*/ 	.word	0x00000082


	//----- nvinfo : EIATTR_KPARAM_INFO
	.align		4
.L_19:
        /*0008*/ 	.byte	0x04, 0x17
        /*000a*/ 	.short	(.L_21 - .L_20)
.L_20:
        /*000c*/ 	.word	0x00000000
        /*0010*/ 	.short	0x0003
        /*0012*/ 	.short	0x0014
        /*0014*/ 	.byte	0x00, 0xf0, 0x11, 0x00


	//----- nvinfo : EIATTR_KPARAM_INFO
	.align		4
.L_21:
        /*0018*/ 	.byte	0x04, 0x17
        /*001a*/ 	.short	(.L_23 - .L_22)
.L_22:
        /*001c*/ 	.word	0x00000000
        /*0020*/ 	.short	0x0002
        /*0022*/ 	.short	0x0010
        /*0024*/ 	.byte	0x00, 0xf0, 0x11, 0x00


	//----- nvinfo : EIATTR_KPARAM_INFO
	.align		4
.L_23:
        /*0028*/ 	.byte	0x04, 0x17
        /*002a*/ 	.short	(.L_25 - .L_24)
.L_24:
        /*002c*/ 	.word	0x00000000
        /*0030*/ 	.short	0x0001
        /*0032*/ 	.short	0x0008
        /*0034*/ 	.byte	0x00, 0xf5, 0x21, 0x00


	//----- nvinfo : EIATTR_KPARAM_INFO
	.align		4
.L_25:
        /*0038*/ 	.byte	0x04, 0x17
        /*003a*/ 	.short	(.L_27 - .L_26)
.L_26:
        /*003c*/ 	.word	0x00000000
        /*0040*/ 	.short	0x0000
        /*0042*/ 	.short	0x0000
        /*0044*/ 	.byte	0x00, 0xf5, 0x21, 0x00


	//----- nvinfo : EIATTR_SPARSE_MMA_MASK
	.align		4
.L_27:
        /*0048*/ 	.byte	0x03, 0x50
        /*004a*/ 	.short	0x0000


	//----- nvinfo : EIATTR_MAXREG_COUNT
	.align		4
        /*004c*/ 	.byte	0x03, 0x1b
        /*004e*/ 	.short	0x00ff


	//----- nvinfo : EIATTR_MERCURY_ISA_VERSION
	.align		4
        /*0050*/ 	.byte	0x03, 0x5f
        /*0052*/ 	.short	0x0101


	//----- nvinfo : EIATTR_VRC_CTA_INIT_COUNT
	.align		4
        /*0054*/ 	.byte	0x02, 0x4a
	.zero		1
	.zero		1


	//----- nvinfo : EIATTR_EXIT_INSTR_OFFSETS
	.align		4
        /*0058*/ 	.byte	0x04, 0x1c
        /*005a*/ 	.short	(.L_29 - .L_28)


	//   ....[0]....
.L_28:
        /*005c*/ 	.word	0x00000080


	//   ....[1]....
        /*0060*/ 	.word	0x000000a0


	//   ....[2]....
        /*0064*/ 	.word	0x00000280


	//   ....[3]....
        /*0068*/ 	.word	0x00000a80


	//   ....[4]....
        /*006c*/ 	.word	0x00000b90


	//----- nvinfo : EIATTR_CRS_STACK_SIZE
	.align		4
.L_29:
        /*0070*/ 	.byte	0x04, 0x1e
        /*0072*/ 	.short	(.L_31 - .L_30)
.L_30:
        /*0074*/ 	.word	0x00000000


	//----- nvinfo : EIATTR_CBANK_PARAM_SIZE
	.align		4
.L_31:
        /*0078*/ 	.byte	0x03, 0x19
        /*007a*/ 	.short	0x0018


	//----- nvinfo : EIATTR_PARAM_CBANK
	.align		4
        /*007c*/ 	.byte	0x04, 0x0a
        /*007e*/ 	.short	(.L_33 - .L_32)
	.align		4
.L_32:
        /*0080*/ 	.word	index@(.nv.constant0._Z11GPU_kernel3PiS_ii)
        /*0084*/ 	.short	0x0380
        /*0086*/ 	.short	0x0018


	//----- nvinfo : EIATTR_SW_WAR
	.align		4
.L_33:
        /*0088*/ 	.byte	0x04, 0x36
        /*008a*/ 	.short	(.L_35 - .L_34)
.L_34:
        /*008c*/ 	.word	0x00000008
.L_35:


//--------------------- .nv.info._Z11GPU_kernel2PiS_i --------------------------
	.section	.nv.info._Z11GPU_kernel2PiS_i,"",@"SHT_CUDA_INFO"
	.sectionflags	@""
	.align	4


	//----- nvinfo : EIATTR_CUDA_API_VERSION
	.align		4
        /*0000*/ 	.byte	0x04, 0x37
        /*0002*/ 	.short	(.L_37 - .L_36)
.L_36:
        /*0004*/ 	.word	0x00000082


	//----- nvinfo : EIATTR_KPARAM_INFO
	.align		4
.L_37:
        /*0008*/ 	.byte	0x04, 0x17
        /*000a*/ 	.short	(.L_39 - .L_38)
.L_38:
        /*000c*/ 	.word	0x00000000
        /*0010*/ 	.short	0x0002
        /*0012*/ 	.short	0x0010
        /*0014*/ 	.byte	0x00, 0xf0, 0x11, 0x00


	//----- nvinfo : EIATTR_KPARAM_INFO
	.align		4
.L_39:
        /*0018*/ 	.byte	0x04, 0x17
        /*001a*/ 	.short	(.L_41 - .L_40)
.L_40:
        /*001c*/ 	.word	0x00000000
        /*0020*/ 	.short	0x0001
        /*0022*/ 	.short	0x0008
        /*0024*/ 	.byte	0x00, 0xf5, 0x21, 0x00


	//----- nvinfo : EIATTR_KPARAM_INFO
	.align		4
.L_41:
        /*0028*/ 	.byte	0x04, 0x17
        /*002a*/ 	.short	(.L_43 - .L_42)
.L_42:
        /*002c*/ 	.word	0x00000000
        /*0030*/ 	.short	0x0000
        /*0032*/ 	.short	0x0000
        /*0034*/ 	.byte	0x00, 0xf5, 0x21, 0x00


	//----- nvinfo : EIATTR_SPARSE_MMA_MASK
	.align		4
.L_43:
        /*0038*/ 	.byte	0x03, 0x50
        /*003a*/ 	.short	0x0000


	//----- nvinfo : EIATTR_MAXREG_COUNT
	.align		4
        /*003c*/ 	.byte	0x03, 0x1b
        /*003e*/ 	.short	0x00ff


	//----- nvinfo : EIATTR_NUM_BARRIERS
	.align		4
        /*0040*/ 	.byte	0x02, 0x4c
        /*0042*/ 	.byte	0x01
	.zero		1


	//----- nvinfo : EIATTR_MERCURY_ISA_VERSION
	.align		4
        /*0044*/ 	.byte	0x03, 0x5f
        /*0046*/ 	.short	0x0101


	//----- nvinfo : EIATTR_VRC_CTA_INIT_COUNT
	.align		4
        /*0048*/ 	.byte	0x02, 0x4a
	.zero		1
	.zero		1


	//----- nvinfo : EIATTR_EXIT_INSTR_OFFSETS
	.align		4
        /*004c*/ 	.byte	0x04, 0x1c
        /*004e*/ 	.short	(.L_45 - .L_44)


	//   ....[0]....
.L_44:
        /*0050*/ 	.word	0x000003d0


	//   ....[1]....
        /*0054*/ 	.word	0x00000440


	//----- nvinfo : EIATTR_CBANK_PARAM_SIZE
	.align		4
.L_45:
        /*0058*/ 	.byte	0x03, 0x19
        /*005a*/ 	.short	0x0014


	//----- nvinfo : EIATTR_PARAM_CBANK
	.align		4
        /*005c*/ 	.byte	0x04, 0x0a
        /*005e*/ 	.short	(.L_47 - .L_46)
	.align		4
.L_46:
        /*0060*/ 	.word	index@(.nv.constant0._Z11GPU_kernel2PiS_i)
        /*0064*/ 	.short	0x0380
        /*0066*/ 	.short	0x0014


	//----- nvinfo : EIATTR_SW_WAR
	.align		4
.L_47:
        /*0068*/ 	.byte	0x04, 0x36
        /*006a*/ 	.short	(.L_49 - .L_48)
.L_48:
        /*006c*/ 	.word	0x00000008
.L_49:


//--------------------- .nv.info._Z11GPU_kernel1PiS_S_ii --------------------------
	.section	.nv.info._Z11GPU_kernel1PiS_S_ii,"",@"SHT_CUDA_INFO"
	.sectionflags	@""
	.align	4


	//----- nvinfo : EIATTR_CUDA_API_VERSION
	.align		4
        /*0000*/ 	.byte	0x04, 0x37
        /*0002*/ 	.short	(.L_51 - .L_50)
.L_50:
        /*0004*/ 	.word	0x00000082


	//----- nvinfo : EIATTR_KPARAM_INFO
	.align		4
.L_51:
        /*0008*/ 	.byte	0x04, 0x17
        /*000a*/ 	.short	(.L_53 - .L_52)
.L_52:
        /*000c*/ 	.word	0x00000000
        /*0010*/ 	.short	0x0004
        /*0012*/ 	.short	0x001c
        /*0014*/ 	.byte	0x00, 0xf0, 0x11, 0x00


	//----- nvinfo : EIATTR_KPARAM_INFO
	.align		4
.L_53:
        /*0018*/ 	.byte	0x04, 0x17
        /*001a*/ 	.short	(.L_55 - .L_54)
.L_54:
        /*001c*/ 	.word	0x00000000
        /*0020*/ 	.short	0x0003
        /*0022*/ 	.short	0x0018
        /*0024*/ 	.byte	0x00, 0xf0, 0x11, 0x00


	//----- nvinfo : EIATTR_KPARAM_INFO
	.align		4
.L_55:
        /*0028*/ 	.byte	0x04, 0x17
        /*002a*/ 	.short	(.L_57 - .L_56)
.L_56:
        /*002c*/ 	.word	0x00000000
        /*0030*/ 	.short	0x0002
        /*0032*/ 	.short	0x0010
        /*0034*/ 	.byte	0x00, 0xf5, 0x21, 0x00


	//----- nvinfo : EIATTR_KPARAM_INFO
	.align		4
.L_57:
        /*0038*/ 	.byte	0x04, 0x17
        /*003a*/ 	.short	(.L_59 - .L_58)
.L_58:
        /*003c*/ 	.word	0x00000000
        /*0040*/ 	.short	0x0001
        /*0042*/ 	.short	0x0008
        /*0044*/ 	.byte	0x00, 0xf5, 0x21, 0x00


	//----- nvinfo : EIATTR_KPARAM_INFO
	.align		4
.L_59:
        /*0048*/ 	.byte	0x04, 0x17
        /*004a*/ 	.short	(.L_61 - .L_60)
.L_60:
        /*004c*/ 	.word	0x00000000
        /*0050*/ 	.short	0x0000
        /*0052*/ 	.short	0x0000
        /*0054*/ 	.byte	0x00, 0xf5, 0x21, 0x00


	//----- nvinfo : EIATTR_SPARSE_MMA_MASK
	.align		4
.L_61:
        /*0058*/ 	.byte	0x03, 0x50
        /*005a*/ 	.short	0x0000


	//----- nvinfo : EIATTR_MAXREG_COUNT
	.align		4
        /*005c*/ 	.byte	0x03, 0x1b
        /*005e*/ 	.short	0x00ff


	//----- nvinfo : EIATTR_NUM_BARRIERS
	.align		4
        /*0060*/ 	.byte	0x02, 0x4c
        /*0062*/ 	.byte	0x01
	.zero		1


	//----- nvinfo : EIATTR_MERCURY_ISA_VERSION
	.align		4
        /*0064*/ 	.byte	0x03, 0x5f
        /*0066*/ 	.short	0x0101


	//----- nvinfo : EIATTR_VRC_CTA_INIT_COUNT
	.align		4
        /*0068*/ 	.byte	0x02, 0x4a
	.zero		1
	.zero		1


	//----- nvinfo : EIATTR_EXIT_INSTR_OFFSETS
	.align		4
        /*006c*/ 	.byte	0x04, 0x1c
        /*006e*/ 	.short	(.L_63 - .L_62)


	//   ....[0]....
.L_62:
        /*0070*/ 	.word	0x00000a10


	//   ....[1]....
        /*0074*/ 	.word	0x00000a40


	//   ....[2]....
        /*0078*/ 	.word	0x00000c10


	//   ....[3]....
        /*007c*/ 	.word	0x00001290


	//   ....[4]....
        /*0080*/ 	.word	0x00001360


	//----- nvinfo : EIATTR_CRS_STACK_SIZE
	.align		4
.L_63:
        /*0084*/ 	.byte	0x04, 0x1e
        /*0086*/ 	.short	(.L_65 - .L_64)
.L_64:
        /*0088*/ 	.word	0x00000000


	//----- nvinfo : EIATTR_CBANK_PARAM_SIZE
	.align		4
.L_65:
        /*008c*/ 	.byte	0x03, 0x19
        /*008e*/ 	.short	0x0020


	//----- nvinfo : EIATTR_PARAM_CBANK
	.align		4
        /*0090*/ 	.byte	0x04, 0x0a
        /*0092*/ 	.short	(.L_67 - .L_66)
	.align		4
.L_66:
        /*0094*/ 	.word	index@(.nv.constant0._Z11GPU_kernel1PiS_S_ii)
        /*0098*/ 	.short	0x0380
        /*009a*/ 	.short	0x0020


	//----- nvinfo : EIATTR_SW_WAR
	.align		4
.L_67:
        /*009c*/ 	.byte	0x04, 0x36
        /*009e*/ 	.short	(.L_69 - .L_68)
.L_68:
        /*00a0*/ 	.word	0x00000008
.L_69:


//--------------------- .nv.callgraph             --------------------------
	.section	.nv.callgraph,"",@"SHT_CUDA_CALLGRAPH"
	.align	4
	.sectionentsize	8
	.align		4
        /*0000*/ 	.word	0x00000000
	.align		4
        /*0004*/ 	.word	0xffffffff
	.align		4
        /*0008*/ 	.word	0x00000000
	.align		4
        /*000c*/ 	.word	0xfffffffe
	.align		4
        /*0010*/ 	.word	0x00000000
	.align		4
        /*0014*/ 	.word	0xfffffffd
	.align		4
        /*0018*/ 	.word	0x00000000
	.align		4
        /*001c*/ 	.word	0xfffffffc


//--------------------- .text._Z11GPU_kernel3PiS_ii --------------------------
	.section	.text._Z11GPU_kernel3PiS_ii,"ax",@progbits
	.align	128
        .global         _Z11GPU_kernel3PiS_ii
        .type           _Z11GPU_kernel3PiS_ii,@function
        .size           _Z11GPU_kernel3PiS_ii,(.L_x_37 - _Z11GPU_kernel3PiS_ii)
        .other          _Z11GPU_kernel3PiS_ii,@"STO_CUDA_ENTRY STV_DEFAULT"
_Z11GPU_kernel3PiS_ii:
.text._Z11GPU_kernel3PiS_ii:
[----:B------:R-:W-:Y:S01]  /*0000*/  LDC R1, c[0x0][0x37c] ;  /* 0x0000df00ff017b82 */ /* 0x000fe20000000800 */
[----:B------:R-:W0:Y:S07]  /*0010*/  S2R R9, SR_CTAID.X ;  /* 0x0000000000097919 */ /* 0x000e2e0000002500 */
[----:B------:R-:W1:Y:S01]  /*0020*/  LDC.64 R4, c[0x0][0x390] ;  /* 0x0000e400ff047b82 */ /* 0x000e620000000a00 */
[----:B------:R-:W0:Y:S01]  /*0030*/  LDCU UR4, c[0x0][0x360] ;  /* 0x00006c00ff0477ac */ /* 0x000e220008000800 */
[----:B------:R-:W0:Y:S02]  /*0040*/  S2R R0, SR_TID.X ;  /* 0x0000000000007919 */ /* 0x000e240000002100 */
[----:B0-----:R-:W-:-:S04]  /*0050*/  IMAD R0, R9, UR4, R0 ;  /* 0x0000000409007c24 */ /* 0x001fc8000f8e0200 */
[----:B-1----:R-:W-:-:S05]  /*0060*/  IMAD R7, R0, R5, RZ ;  /* 0x0000000500077224 */ /* 0x002fca00078e02ff */
[----:B------:R-:W-:-:S13]  /*0070*/  ISETP.GE.AND P0, PT, R7, R4, PT ;  /* 0x000000040700720c */ /* 0x000fda0003f06270 */
[----:B------:R-:W-:Y:S05]  /*0080*/  @P0 EXIT ;  /* 0x000000000000094d */ /* 0x000fea0003800000 */
[----:B------:R-:W-:-:S13]  /*0090*/  ISETP.GE.AND P0, PT, R5, 0x1, PT ;  /* 0x000000010500780c */ /* 0x000fda0003f06270 */
[----:B------:R-:W-:Y:S05]  /*00a0*/  @!P0 EXIT ;  /* 0x000000000000894d */ /* 0x000fea0003800000 */
[C---:B------:R-:W-:Y:S01]  /*00b0*/  IMAD.IADD R0, R7.reuse, 0x1, R5 ;  /* 0x0000000107007824 */ /* 0x040fe200078e0205 */
[----:B------:R-:W0:Y:S01]  /*00c0*/  LDC.64 R2, c[0x0][0x388] ;  /* 0x0000e200ff027b82 */ /* 0x000e220000000a00 */
[----:B------:R-:W1:Y:S01]  /*00d0*/  LDCU.64 UR4, c[0x0][0x358] ;  /* 0x00006b00ff0477ac */ /* 0x000e620008000a00 */
[----:B------:R-:W-:Y:S02]  /*00e0*/  BSSY.RECONVERGENT B0, `(.L_x_0) ;  /* 0x0000019000007945 */ /* 0x000fe40003800200 */
[----:B------:R-:W-:-:S05]  /*00f0*/  VIADDMNMX R4, R7, 0x1, R0, !PT ;  /* 0x0000000107047846 */ /* 0x000fca0007800100 */
[----:B------:R-:W-:Y:S01]  /*0100*/  IMAD.IADD R5, R4, 0x1, -R7 ;  /* 0x0000000104057824 */ /* 0x000fe200078e0a07 */
[----:B------:R-:W-:-:S04]  /*0110*/  IADD3 R4, PT, PT, R7, -R4, RZ ;  /* 0x8000000407047210 */ /* 0x000fc80007ffe0ff */
[----:B------:R-:W-:Y:S02]  /*0120*/  LOP3.LUT P1, R6, R5, 0x3, RZ, 0xc0, !PT ;  /* 0x0000000305067812 */ /* 0x000fe4000782c0ff */
[----:B------:R-:W-:Y:S01]  /*0130*/  ISETP.GT.U32.AND P0, PT, R4, -0x4, PT ;  /* 0xfffffffc0400780c */ /* 0x000fe20003f04070 */
[----:B0-----:R-:W-:-:S10]  /*0140*/  IMAD.WIDE.U32 R2, R9, 0x4, R2 ;  /* 0x0000000409027825 */ /* 0x001fd400078e0002 */
[----:B-1----:R-:W-:Y:S05]  /*0150*/  @!P1 BRA `(.L_x_1) ;  /* 0x0000000000449947 */ /* 0x002fea0003800000 */
[----:B------:R-:W0:Y:S02]  /*0160*/  LDC.64 R4, c[0x0][0x380] ;  /* 0x0000e000ff047b82 */ /* 0x000e240000000a00 */
[----:B0-----:R-:W-:-:S04]  /*0170*/  IMAD.WIDE.U32 R4, R7, 0x4, R4 ;  /* 0x0000000407047825 */ /* 0x001fc800078e0004 */
[----:B------:R-:W-:Y:S01]  /*0180*/  IMAD.IADD R7, R7, 0x1, R6 ;  /* 0x0000000107077824 */ /* 0x000fe200078e0206 */
[----:B------:R-:W-:Y:S01]  /*0190*/  MOV R11, R5 ;  /* 0x00000005000b7202 */ /* 0x000fe20000000f00 */
[----:B------:R-:W-:Y:S02]  /*01a0*/  IMAD.MOV.U32 R8, RZ, RZ, R4 ;  /* 0x000000ffff087224 */ /* 0x000fe400078e0004 */
[----:B------:R-:W-:-:S07]  /*01b0*/  IMAD.MOV R6, RZ, RZ, -R6 ;  /* 0x000000ffff067224 */ /* 0x000fce00078e0a06 */
.L_x_2:
[----:B0-----:R-:W-:Y:S01]  /*01c0*/  IMAD.MOV.U32 R4, RZ, RZ, R8 ;  /* 0x000000ffff047224 */ /* 0x001fe200078e0008 */
[----:B------:R-:W-:Y:S01]  /*01d0*/  MOV R5, R11 ;  /* 0x0000000b00057202 */ /* 0x000fe20000000f00 */
[----:B------:R-:W2:Y:S04]  /*01e0*/  LDG.E R8, desc[UR4][R2.64] ;  /* 0x0000000402087981 */ /* 0x000ea8000c1e1900 */
[----:B------:R-:W2:Y:S01]  /*01f0*/  LDG.E R9, desc[UR4][R4.64] ;  /* 0x0000000404097981 */ /* 0x000ea2000c1e1900 */
[----:B------:R-:W-:-:S05]  /*0200*/  VIADD R6, R6, 0x1 ;  /* 0x0000000106067836 */ /* 0x000fca0000000000 */
[----:B------:R-:W-:Y:S01]  /*0210*/  ISETP.NE.AND P1, PT, R6, RZ, PT ;  /* 0x000000ff0600720c */ /* 0x000fe20003f25270 */
[----:B--2---:R-:W-:Y:S01]  /*0220*/  IMAD.IADD R9, R8, 0x1, R9 ;  /* 0x0000000108097824 */ /* 0x004fe200078e0209 */
[----:B------:R-:W-:-:S04]  /*0230*/  IADD3 R8, P2, PT, R4, 0x4, RZ ;  /* 0x0000000404087810 */ /* 0x000fc80007f5e0ff */
[----:B------:R0:W-:Y:S01]  /*0240*/  STG.E desc[UR4][R4.64], R9 ;  /* 0x0000000904007986 */ /* 0x0001e2000c101904 */
[----:B------:R-:W-:-:S06]  /*0250*/  IADD3.X R11, PT, PT, RZ, R5, RZ, P2, !PT ;  /* 0x00000005ff0b7210 */ /* 0x000fcc00017fe4ff */
[----:B------:R-:W-:Y:S05]  /*0260*/  @P1 BRA `(.L_x_2) ;  /* 0xfffffffc00d41947 */ /* 0x000fea000383ffff */
.L_x_1:
[----:B------:R-:W-:Y:S05]  /*0270*/  BSYNC.RECONVERGENT B0 ;  /* 0x0000000000007941 */ /* 0x000fea0003800200 */
.L_x_0:
[----:B------:R-:W-:Y:S05]  /*0280*/  @P0 EXIT ;  /* 0x000000000000094d */ /* 0x000fea0003800000 */
[----:B0-----:R-:W0:Y:S01]  /*0290*/  LDC.64 R4, c[0x0][0x380] ;  /* 0x0000e000ff047b82 */ /* 0x001e220000000a00 */
[----:B------:R-:W-:Y:S01]  /*02a0*/  IMAD.IADD R6, R0, 0x1, -R7 ;  /* 0x0000000100067824 */ /* 0x000fe200078e0a07 */
[----:B------:R-:W-:Y:S04]  /*02b0*/  BSSY.RECONVERGENT B0, `(.L_x_3) ;  /* 0x0000050000007945 */ /* 0x000fe80003800200 */
[----:B------:R-:W-:Y:S01]  /*02c0*/  ISETP.GT.AND P1, PT, R6, 0xc, PT ;  /* 0x0000000c0600780c */ /* 0x000fe20003f24270 */
[----:B0-----:R-:W-:-:S03]  /*02d0*/  IMAD.WIDE.U32 R4, R7, 0x4, R4 ;  /* 0x0000000407047825 */ /* 0x001fc600078e0004 */
[----:B------:R-:W-:-:S05]  /*02e0*/  IADD3 R4, P0, PT, R4, 0x8, RZ ;  /* 0x0000000804047810 */ /* 0x000fca0007f1e0ff */
[----:B------:R-:W-:Y:S01]  /*02f0*/  IMAD.X R5, RZ, RZ, R5, P0 ;  /* 0x000000ffff057224 */ /* 0x000fe200000e0605 */
[----:B------:R-:W-:-:S03]  /*0300*/  PLOP3.LUT P0, PT, PT, PT, PT, 0x80, 0x8 ;  /* 0x000000000008781c */ /* 0x000fc60003f0f070 */
[----:B------:R-:W-:Y:S10]  /*0310*/  @!P1 BRA `(.L_x_4) ;  /* 0x0000000400249947 */ /* 0x000ff40003800000 */
[----:B------:R-:W-:Y:S02]  /*0320*/  PLOP3.LUT P0, PT, PT, PT, PT, 0x8, 0x80 ;  /* 0x000000000080781c */ /* 0x000fe40003f0e170 */
[----:B------:R-:W-:-:S11]  /*0330*/  IADD3 R6, PT, PT, R0, -0xc, RZ ;  /* 0xfffffff400067810 */ /* 0x000fd60007ffe0ff */
.L_x_5:
[----:B------:R-:W2:Y:S04]  /*0340*/  LDG.E R8, desc[UR4][R2.64] ;  /* 0x0000000402087981 */ /* 0x000ea8000c1e1900 */
[----:B------:R-:W2:Y:S04]  /*0350*/  LDG.E R9, desc[UR4][R4.64+-0x8] ;  /* 0xfffff80404097981 */ /* 0x000ea8000c1e1900 */
[----:B------:R-:W3:Y:S04]  /*0360*/  LDG.E R11, desc[UR4][R4.64+-0x4] ;  /* 0xfffffc04040b7981 */ /* 0x000ee8000c1e1900 */
[----:B------:R-:W4:Y:S04]  /*0370*/  LDG.E R13, desc[UR4][R4.64] ;  /* 0x00000004040d7981 */ /* 0x000f28000c1e1900 */
[----:B------:R-:W5:Y:S01]  /*0380*/  LDG.E R15, desc[UR4][R4.64+0x4] ;  /* 0x00000404040f7981 */ /* 0x000f62000c1e1900 */
[----:B--2---:R-:W-:-:S05]  /*0390*/  IMAD.IADD R9, R8, 0x1, R9 ;  /* 0x0000000108097824 */ /* 0x004fca00078e0209 */
[----:B------:R0:W-:Y:S04]  /*03a0*/  STG.E desc[UR4][R4.64+-0x8], R9 ;  /* 0xfffff80904007986 */ /* 0x0001e8000c101904 */
[----:B------:R-:W3:Y:S04]  /*03b0*/  LDG.E R8, desc[UR4][R2.64] ;  /* 0x0000000402087981 */ /* 0x000ee8000c1e1900 */
[----:B0-----:R-:W2:Y:S01]  /*03c0*/  LDG.E R9, desc[UR4][R4.64+0x8] ;  /* 0x0000080404097981 */ /* 0x001ea2000c1e1900 */
[----:B---3--:R-:W-:-:S05]  /*03d0*/  IMAD.IADD R11, R8, 0x1, R11 ;  /* 0x00000001080b7824 */ /* 0x008fca00078e020b */
[----:B------:R0:W-:Y:S04]  /*03e0*/  STG.E desc[UR4][R4.64+-0x4], R11 ;  /* 0xfffffc0b04007986 */ /* 0x0001e8000c101904 */
[----:B------:R-:W4:Y:S04]  /*03f0*/  LDG.E R8, desc[UR4][R2.64] ;  /* 0x0000000402087981 */ /* 0x000f28000c1e1900 */
[----:B0-----:R-:W3:Y:S01]  /*0400*/  LDG.E R11, desc[UR4][R4.64+0xc] ;  /* 0x00000c04040b7981 */ /* 0x001ee2000c1e1900 */
[----:B----4-:R-:W-:-:S05]  /*0410*/  IADD3 R13, PT, PT, R8, R13, RZ ;  /* 0x0000000d080d7210 */ /* 0x010fca0007ffe0ff */
[----:B------:R0:W-:Y:S04]  /*0420*/  STG.E desc[UR4][R4.64], R13 ;  /* 0x0000000d04007986 */ /* 0x0001e8000c101904 */
[----:B------:R-:W5:Y:S04]  /*0430*/  LDG.E R8, desc[UR4][R2.64] ;  /* 0x0000000402087981 */ /* 0x000f68000c1e1900 */
[----:B0-----:R-:W4:Y:S01]  /*0440*/  LDG.E R13, desc[UR4][R4.64+0x10] ;  /* 0x00001004040d7981 */ /* 0x001f22000c1e1900 */
[----:B-----5:R-:W-:-:S05]  /*0450*/  IMAD.IADD R15, R8, 0x1, R15 ;  /* 0x00000001080f7824 */ /* 0x020fca00078e020f */
[----:B------:R0:W-:Y:S04]  /*0460*/  STG.E desc[UR4][R4.64+0x4], R15 ;  /* 0x0000040f04007986 */ /* 0x0001e8000c101904 */
[----:B------:R-:W2:Y:S04]  /*0470*/  LDG.E R8, desc[UR4][R2.64] ;  /* 0x0000000402087981 */ /* 0x000ea8000c1e1900 */
[----:B0-----:R-:W5:Y:S01]  /*0480*/  LDG.E R15, desc[UR4][R4.64+0x14] ;  /* 0x00001404040f7981 */ /* 0x001f62000c1e1900 */
[----:B--2---:R-:W-:-:S05]  /*0490*/  IMAD.IADD R9, R8, 0x1, R9 ;  /* 0x0000000108097824 */ /* 0x004fca00078e0209 */
[----:B------:R0:W-:Y:S04]  /*04a0*/  STG.E desc[UR4][R4.64+0x8], R9 ;  /* 0x0000080904007986 */ /* 0x0001e8000c101904 */
[----:B------:R-:W3:Y:S04]  /*04b0*/  LDG.E R8, desc[UR4][R2.64] ;  /* 0x0000000402087981 */ /* 0x000ee8000c1e1900 */
[----:B0-----:R-:W2:Y:S01]  /*04c0*/  LDG.E R9, desc[UR4][R4.64+0x18] ;  /* 0x0000180404097981 */ /* 0x001ea2000c1e1900 */
[----:B---3--:R-:W-:-:S05]  /*04d0*/  IADD3 R11, PT, PT, R8, R11, RZ ;  /* 0x0000000b080b7210 */ /* 0x008fca0007ffe0ff */
[----:B------:R0:W-:Y:S04]  /*04e0*/  STG.E desc[UR4][R4.64+0xc], R11 ;  /* 0x00000c0b04007986 */ /* 0x0001e8000c101904 */
[----:B------:R-:W4:Y:S04]  /*04f0*/  LDG.E R8, desc[UR4][R2.64] ;  /* 0x0000000402087981 */ /* 0x000f28000c1e1900 */
[----:B0-----:R-:W3:Y:S01]  /*0500*/  LDG.E R11, desc[UR4][R4.64+0x1c] ;  /* 0x00001c04040b7981 */ /* 0x001ee2000c1e1900 */
[----:B----4-:R-:W-:-:S05]  /*0510*/  IMAD.IADD R13, R8, 0x1, R13 ;  /* 0x00000001080d7824 */ /* 0x010fca00078e020d */
[----:B------:R0:W-:Y:S04]  /*0520*/  STG.E desc[UR4][R4.64+0x10], R13 ;  /* 0x0000100d04007986 */ /* 0x0001e8000c101904 */
[----:B------:R-:W5:Y:S04]  /*0530*/  LDG.E R8, desc[UR4][R2.64] ;  /* 0x0000000402087981 */ /* 0x000f68000c1e1900 */
[----:B0-----:R-:W4:Y:S01]  /*0540*/  LDG.E R13, desc[UR4][R4.64+0x20] ;  /* 0x00002004040d7981 */ /* 0x001f22000c1e1900 */
[----:B-----5:R-:W-:-:S05]  /*0550*/  IMAD.IADD R15, R8, 0x1, R15 ;  /* 0x00000001080f7824 */ /* 0x020fca00078e020f */
[----:B------:R0:W-:Y:S04]  /*0560*/  STG.E desc[UR4][R4.64+0x14], R15 ;  /* 0x0000140f04007986 */ /* 0x0001e8000c101904 */
[----:B------:R-:W2:Y:S04]  /*0570*/  LDG.E R8, desc[UR4][R2.64] ;  /* 0x0000000402087981 */ /* 0x000ea8000c1e1900 */
[----:B0-----:R-:W5:Y:S01]  /*0580*/  LDG.E R15, desc[UR4][R4.64+0x24] ;  /* 0x00002404040f7981 */ /* 0x001f62000c1e1900 */
[----:B--2---:R-:W-:-:S05]  /*0590*/  IADD3 R9, PT, PT, R8, R9, RZ ;  /* 0x0000000908097210 */ /* 0x004fca0007ffe0ff */
[----:B------:R0:W-:Y:S04]  /*05a0*/  STG.E desc[UR4][R4.64+0x18], R9 ;  /* 0x0000180904007986 */ /* 0x0001e8000c101904 */
[----:B------:R-:W3:Y:S04]  /*05b0*/  LDG.E R8, desc[UR4][R2.64] ;  /* 0x0000000402087981 */ /* 0x000ee8000c1e1900 */
[----:B0-----:R-:W2:Y:S01]  /*05c0*/  LDG.E R9, desc[UR4][R4.64+0x28] ;  /* 0x0000280404097981 */ /* 0x001ea2000c1e1900 */
[----:B---3--:R-:W-:-:S05]  /*05d0*/  IMAD.IADD R11, R8, 0x1, R11 ;  /* 0x00000001080b7824 */ /* 0x008fca00078e020b */
[----:B------:R0:W-:Y:S04]  /*05e0*/  STG.E desc[UR4][R4.64+0x1c], R11 ;  /* 0x00001c0b04007986 */ /* 0x0001e8000c101904 */
[----:B------:R-:W4:Y:S04]  /*05f0*/  LDG.E R8, desc[UR4][R2.64] ;  /* 0x0000000402087981 */ /* 0x000f28000c1e1900 */
[----:B0-----:R-:W3:Y:S01]  /*0600*/  LDG.E R11, desc[UR4][R4.64+0x2c] ;  /* 0x00002c04040b7981 */ /* 0x001ee2000c1e1900 */
[----:B----4-:R-:W-:-:S05]  /*0610*/  IMAD.IADD R13, R8, 0x1, R13 ;  /* 0x00000001080d7824 */ /* 0x010fca00078e020d */
[----:B------:R0:W-:Y:S04]  /*0620*/  STG.E desc[UR4][R4.64+0x20], R13 ;  /* 0x0000200d04007986 */ /* 0x0001e8000c101904 */
[----:B------:R-:W5:Y:S04]  /*0630*/  LDG.E R8, desc[UR4][R2.64] ;  /* 0x0000000402087981 */ /* 0x000f68000c1e1900 */
[----:B0-----:R-:W4:Y:S01]  /*0640*/  LDG.E R13, desc[UR4][R4.64+0x30] ;  /* 0x00003004040d7981 */ /* 0x001f22000c1e1900 */
[----:B-----5:R-:W-:-:S05]  /*0650*/  IADD3 R15, PT, PT, R8, R15, RZ ;  /* 0x0000000f080f7210 */ /* 0x020fca0007ffe0ff */
[----:B------:R0:W-:Y:S04]  /*0660*/  STG.E desc[UR4][R4.64+0x24], R15 ;  /* 0x0000240f04007986 */ /* 0x0001e8000c101904 */
[----:B------:R-:W2:Y:S04]  /*0670*/  LDG.E R8, desc[UR4][R2.64] ;  /* 0x0000000402087981 */ /* 0x000ea8000c1e1900 */
[----:B0-----:R-:W5:Y:S01]  /*0680*/  LDG.E R15, desc[UR4][R4.64+0x34] ;  /* 0x00003404040f7981 */ /* 0x001f62000c1e1900 */
[----:B--2---:R-:W-:-:S05]  /*0690*/  IMAD.IADD R9, R8, 0x1, R9 ;  /* 0x0000000108097824 */ /* 0x004fca00078e0209 */
[----:B------:R0:W-:Y:S04]  /*06a0*/  STG.E desc[UR4][R4.64+0x28], R9 ;  /* 0x0000280904007986 */ /* 0x0001e8000c101904 */
[----:B------:R-:W3:Y:S02]  /*06b0*/  LDG.E R8, desc[UR4][R2.64] ;  /* 0x0000000402087981 */ /* 0x000ee4000c1e1900 */
[----:B---3--:R-:W-:-:S05]  /*06c0*/  IMAD.IADD R11, R8, 0x1, R11 ;  /* 0x00000001080b7824 */ /* 0x008fca00078e020b */
[----:B------:R-:W-:Y:S04]  /*06d0*/  STG.E desc[UR4][R4.64+0x2c], R11 ;  /* 0x00002c0b04007986 */ /* 0x000fe8000c101904 */
[----:B------:R-:W4:Y:S01]  /*06e0*/  LDG.E R8, desc[UR4][R2.64] ;  /* 0x0000000402087981 */ /* 0x000f22000c1e1900 */
[----:B------:R-:W-:Y:S02]  /*06f0*/  IADD3 R7, PT, PT, R7, 0x10, RZ ;  /* 0x0000001007077810 */ /* 0x000fe40007ffe0ff */
[----:B----4-:R-:W-:-:S05]  /*0700*/  IADD3 R13, PT, PT, R8, R13, RZ ;  /* 0x0000000d080d7210 */ /* 0x010fca0007ffe0ff */
[----:B------:R-:W-:Y:S04]  /*0710*/  STG.E desc[UR4][R4.64+0x30], R13 ;  /* 0x0000300d04007986 */ /* 0x000fe8000c101904 */
[----:B------:R-:W5:Y:S01]  /*0720*/  LDG.E R8, desc[UR4][R2.64] ;  /* 0x0000000402087981 */ /* 0x000f62000c1e1900 */
[----:B------:R-:W-:Y:S01]  /*0730*/  ISETP.GE.AND P1, PT, R7, R6, PT ;  /* 0x000000060700720c */ /* 0x000fe20003f26270 */
[----:B-----5:R-:W-:Y:S01]  /*0740*/  IMAD.IADD R15, R8, 0x1, R15 ;  /* 0x00000001080f7824 */ /* 0x020fe200078e020f */
[----:B------:R-:W-:-:S05]  /*0750*/  IADD3 R8, P2, PT, R4, 0x40, RZ ;  /* 0x0000004004087810 */ /* 0x000fca0007f5e0ff */
[----:B0-----:R-:W-:Y:S01]  /*0760*/  IMAD.X R9, RZ, RZ, R5, P2 ;  /* 0x000000ffff097224 */ /* 0x001fe200010e0605 */
[----:B------:R0:W-:Y:S02]  /*0770*/  STG.E desc[UR4][R4.64+0x34], R15 ;  /* 0x0000340f04007986 */ /* 0x0001e4000c101904 */
[----:B0-----:R-:W-:Y:S01]  /*0780*/  MOV R4, R8 ;  /* 0x0000000800047202 */ /* 0x001fe20000000f00 */
[----:B------:R-:W-:Y:S02]  /*0790*/  IMAD.MOV.U32 R5, RZ, RZ, R9 ;  /* 0x000000ffff057224 */ /* 0x000fe400078e0009 */
[----:B------:R-:W-:Y:S05]  /*07a0*/  @!P1 BRA `(.L_x_5) ;  /* 0xfffffff800e49947 */ /* 0x000fea000383ffff */
.L_x_4:
[----:B------:R-:W-:Y:S05]  /*07b0*/  BSYNC.RECONVERGENT B0 ;  /* 0x0000000000007941 */ /* 0x000fea0003800200 */
.L_x_3:
[----:B------:R-:W-:Y:S01]  /*07c0*/  IADD3 R6, PT, PT, R0, -R7, RZ ;  /* 0x8000000700067210 */ /* 0x000fe20007ffe0ff */
[----:B------:R-:W-:Y:S03]  /*07d0*/  BSSY.RECONVERGENT B0, `(.L_x_6) ;  /* 0x0000029000007945 */ /* 0x000fe60003800200 */
[----:B------:R-:W-:-:S13]  /*07e0*/  ISETP.GT.AND P1, PT, R6, 0x4, PT ;  /* 0x000000040600780c */ /* 0x000fda0003f24270 */
[----:B------:R-:W-:Y:S05]  /*07f0*/  @!P1 BRA `(.L_x_7) ;  /* 0x0000000000989947 */ /* 0x000fea0003800000 */
        /* <DEDUP_REMOVED lines=24> */
[----:B---3--:R-:W-:-:S05]  /*0980*/  IADD3 R11, PT, PT, R6, R11, RZ ;  /* 0x0000000b060b7210 */ /* 0x008fca0007ffe0ff */
[----:B------:R-:W-:Y:S04]  /*0990*/  STG.E desc[UR4][R4.64+0xc], R11 ;  /* 0x00000c0b04007986 */ /* 0x000fe8000c101904 */
[----:B------:R-:W4:Y:S02]  /*09a0*/  LDG.E R6, desc[UR4][R2.64] ;  /* 0x0000000402067981 */ /* 0x000f24000c1e1900 */
[----:B----4-:R-:W-:-:S05]  /*09b0*/  IMAD.IADD R13, R6, 0x1, R13 ;  /* 0x00000001060d7824 */ /* 0x010fca00078e020d */
[----:B------:R-:W-:Y:S04]  /*09c0*/  STG.E desc[UR4][R4.64+0x10], R13 ;  /* 0x0000100d04007986 */ /* 0x000fe8000c101904 */
[----:B------:R-:W5:Y:S01]  /*09d0*/  LDG.E R6, desc[UR4][R2.64] ;  /* 0x0000000402067981 */ /* 0x000f62000c1e1900 */
[----:B------:R-:W-:Y:S02]  /*09e0*/  PLOP3.LUT P0, PT, PT, PT, PT, 0x8, 0x80 ;  /* 0x000000000080781c */ /* 0x000fe40003f0e170 */
[----:B------:R-:W-:Y:S02]  /*09f0*/  IADD3 R7, PT, PT, R7, 0x8, RZ ;  /* 0x0000000807077810 */ /* 0x000fe40007ffe0ff */
[----:B-----5:R-:W-:Y:S02]  /*0a00*/  IADD3 R15, PT, PT, R6, R15, RZ ;  /* 0x0000000f060f7210 */ /* 0x020fe40007ffe0ff */
[----:B------:R-:W-:-:S05]  /*0a10*/  IADD3 R6, P1, PT, R4, 0x20, RZ ;  /* 0x0000002004067810 */ /* 0x000fca0007f3e0ff */
[----:B0-----:R-:W-:Y:S01]  /*0a20*/  IMAD.X R9, RZ, RZ, R5, P1 ;  /* 0x000000ffff097224 */ /* 0x001fe200008e0605 */
[----:B------:R0:W-:Y:S02]  /*0a30*/  STG.E desc[UR4][R4.64+0x14], R15 ;  /* 0x0000140f04007986 */ /* 0x0001e4000c101904 */
[----:B0-----:R-:W-:Y:S02]  /*0a40*/  IMAD.MOV.U32 R4, RZ, RZ, R6 ;  /* 0x000000ffff047224 */ /* 0x001fe400078e0006 */
[----:B------:R-:W-:-:S07]  /*0a50*/  MOV R5, R9 ;  /* 0x0000000900057202 */ /* 0x000fce0000000f00 */
.L_x_7:
[----:B------:R-:W-:Y:S05]  /*0a60*/  BSYNC.RECONVERGENT B0 ;  /* 0x0000000000007941 */ /* 0x000fea0003800200 */
.L_x_6:
[----:B------:R-:W-:-:S13]  /*0a70*/  ISETP.LT.OR P0, PT, R7, R0, P0 ;  /* 0x000000000700720c */ /* 0x000fda0000701670 */
[----:B------:R-:W-:Y:S05]  /*0a80*/  @!P0 EXIT ;  /* 0x000000000000894d */ /* 0x000fea0003800000 */
[----:B------:R-:W2:Y:S04]  /*0a90*/  LDG.E R0, desc[UR4][R2.64] ;  /* 0x0000000402007981 */ /* 0x000ea8000c1e1900 */
[----:B------:R-:W2:Y:S04]  /*0aa0*/  LDG.E R7, desc[UR4][R4.64+-0x8] ;  /* 0xfffff80404077981 */ /* 0x000ea8000c1e1900 */
[----:B------:R-:W3:Y:S04]  /*0ab0*/  LDG.E R9, desc[UR4][R4.64+-0x4] ;  /* 0xfffffc0404097981 */ /* 0x000ee8000c1e1900 */
[----:B------:R-:W4:Y:S04]  /*0ac0*/  LDG.E R11, desc[UR4][R4.64] ;  /* 0x00000004040b7981 */ /* 0x000f28000c1e1900 */
[----:B------:R-:W5:Y:S01]  /*0ad0*/  LDG.E R13, desc[UR4][R4.64+0x4] ;  /* 0x00000404040d7981 */ /* 0x000f62000c1e1900 */
[----:B--2---:R-:W-:-:S05]  /*0ae0*/  IMAD.IADD R7, R0, 0x1, R7 ;  /* 0x0000000100077824 */ /* 0x004fca00078e0207 */
[----:B------:R-:W-:Y:S04]  /*0af0*/  STG.E desc[UR4][R4.64+-0x8], R7 ;  /* 0xfffff80704007986 */ /* 0x000fe8000c101904 */
[----:B------:R-:W3:Y:S02]  /*0b00*/  LDG.E R0, desc[UR4][R2.64] ;  /* 0x0000000402007981 */ /* 0x000ee4000c1e1900 */
[----:B---3--:R-:W-:-:S05]  /*0b10*/  IADD3 R9, PT, PT, R0, R9, RZ ;  /* 0x0000000900097210 */ /* 0x008fca0007ffe0ff */
[----:B------:R-:W-:Y:S04]  /*0b20*/  STG.E desc[UR4][R4.64+-0x4], R9 ;  /* 0xfffffc0904007986 */ /* 0x000fe8000c101904 */
[----:B------:R-:W4:Y:S02]  /*0b30*/  LDG.E R0, desc[UR4][R2.64] ;  /* 0x0000000402007981 */ /* 0x000f24000c1e1900 */
[----:B----4-:R-:W-:-:S05]  /*0b40*/  IMAD.IADD R11, R0, 0x1, R11 ;  /* 0x00000001000b7824 */ /* 0x010fca00078e020b */
[----:B------:R-:W-:Y:S04]  /*0b50*/  STG.E desc[UR4][R4.64], R11 ;  /* 0x0000000b04007986 */ /* 0x000fe8000c101904 */
[----:B------:R-:W5:Y:S02]  /*0b60*/  LDG.E R0, desc[UR4][R2.64] ;  /* 0x0000000402007981 */ /* 0x000f64000c1e1900 */
[----:B-----5:R-:W-:-:S05]  /*0b70*/  IADD3 R13, PT, PT, R0, R13, RZ ;  /* 0x0000000d000d7210 */ /* 0x020fca0007ffe0ff */
[----:B------:R-:W-:Y:S01]  /*0b80*/  STG.E desc[UR4][R4.64+0x4], R13 ;  /* 0x0000040d04007986 */ /* 0x000fe2000c101904 */
[----:B------:R-:W-:Y:S05]  /*0b90*/  EXIT ;  /* 0x000000000000794d */ /* 0x000fea0003800000 */
.L_x_8:
[----:B------:R-:W-:-:S00]  /*0ba0*/  BRA `(.L_x_8) ;  /* 0xfffffffc00fc7947 */ /* 0x000fc0000383ffff */
[----:B------:R-:W-:-:S00]  /*0bb0*/  NOP ;  /* 0x0000000000007918 */ /* 0x000fc00000000000 */
        /* <DEDUP_REMOVED lines=12> */
.L_x_37:


//--------------------- .text._Z11GPU_kernel2PiS_i --------------------------
	.section	.text._Z11GPU_kernel2PiS_i,"ax",@progbits
	.align	128
        .global         _Z11GPU_kernel2PiS_i
        .type           _Z11GPU_kernel2PiS_i,@function
        .size           _Z11GPU_kernel2PiS_i,(.L_x_38 - _Z11GPU_kernel2PiS_i)
        .other          _Z11GPU_kernel2PiS_i,@"STO_CUDA_ENTRY STV_DEFAULT"
_Z11GPU_kernel2PiS_i:
.text._Z11GPU_kernel2PiS_i:
[----:B------:R-:W-:Y:S01]  /*0000*/  LDC R1, c[0x0][0x37c] ;  /* 0x0000df00ff017b82 */ /* 0x000fe20000000800 */
[----:B------:R-:W0:Y:S01]  /*0010*/  S2R R0, SR_TID.X ;  /* 0x0000000000007919 */ /* 0x000e220000002100 */
[----:B------:R-:W0:Y:S01]  /*0020*/  LDCU UR6, c[0x0][0x390] ;  /* 0x00007200ff0677ac */ /* 0x000e220008000800 */
[----:B------:R-:W1:Y:S05]  /*0030*/  LDCU.64 UR8, c[0x0][0x358] ;  /* 0x00006b00ff0877ac */ /* 0x000e6a0008000a00 */
[----:B------:R-:W2:Y:S08]  /*0040*/  S2UR UR5, SR_CgaCtaId ;  /* 0x00000000000579c3 */ /* 0x000eb00000008800 */
[----:B------:R-:W3:Y:S01]  /*0050*/  LDC R9, c[0x0][0x390] ;  /* 0x0000e400ff097b82 */ /* 0x000ee20000000800 */
[----:B0-----:R-:W-:-:S13]  /*0060*/  ISETP.GE.AND P2, PT, R0, UR6, PT ;  /* 0x0000000600007c0c */ /* 0x001fda000bf46270 */
[----:B------:R-:W0:Y:S01]  /*0070*/  @!P2 LDC.64 R2, c[0x0][0x388] ;  /* 0x0000e200ff02ab82 */ /* 0x000e220000000a00 */
[----:B------:R-:W-:-:S04]  /*0080*/  @!P2 IMAD.SHL.U32 R5, R0, 0x2, RZ ;  /* 0x000000020005a824 */ /* 0x000fc800078e00ff */
[----:B0-----:R-:W-:-:S05]  /*0090*/  @!P2 IMAD.WIDE.U32 R2, R5, 0x4, R2 ;  /* 0x000000040502a825 */ /* 0x001fca00078e0002 */
[----:B-1----:R-:W4:Y:S04]  /*00a0*/  @!P2 LDG.E R6, desc[UR8][R2.64] ;  /* 0x000000080206a981 */ /* 0x002f28000c1e1900 */
[----:B------:R0:W4:Y:S01]  /*00b0*/  @!P2 LDG.E R7, desc[UR8][R2.64+0x4] ;  /* 0x000004080207a981 */ /* 0x000122000c1e1900 */
[----:B------:R-:W-:Y:S01]  /*00c0*/  UMOV UR4, 0x400 ;  /* 0x0000040000047882 */ /* 0x000fe20000000000 */
[----:B------:R-:W-:Y:S01]  /*00d0*/  ISETP.NE.AND P0, PT, R0, RZ, PT ;  /* 0x000000ff0000720c */ /* 0x000fe20003f05270 */
[----:B--2---:R-:W-:Y:S01]  /*00e0*/  ULEA UR4, UR5, UR4, 0x18 ;  /* 0x0000000405047291 */ /* 0x004fe2000f8ec0ff */
[----:B---3--:R-:W-:Y:S01]  /*00f0*/  ISETP.GE.AND P1, PT, R9, 0x2, PT ;  /* 0x000000020900780c */ /* 0x008fe20003f26270 */
[----:B------:R-:W-:-:S04]  /*0100*/  USHF.R.S32.HI UR5, URZ, 0x1, UR6 ;  /* 0x00000001ff057899 */ /* 0x000fc80008011406 */
[----:B------:R-:W-:Y:S01]  /*0110*/  LEA R4, R0, UR4, 0x3 ;  /* 0x0000000400047c11 */ /* 0x000fe2000f8e18ff */
[----:B------:R-:W-:Y:S01]  /*0120*/  UISETP.GE.AND UP0, UPT, UR5, 0x1, UPT ;  /* 0x000000010500788c */ /* 0x000fe2000bf06270 */
[----:B0-----:R-:W-:-:S03]  /*0130*/  IMAD.MOV.U32 R2, RZ, RZ, 0x1 ;  /* 0x00000001ff027424 */ /* 0x001fc600078e00ff */
[----:B----4-:R0:W-:Y:S04]  /*0140*/  @!P2 STS.64 [R4], R6 ;  /* 0x000000060400a388 */ /* 0x0101e80000000a00 */
[----:B------:R0:W-:Y:S01]  /*0150*/  @P2 STS.64 [R4], RZ ;  /* 0x000000ff04002388 */ /* 0x0001e20000000a00 */
[----:B------:R-:W-:Y:S05]  /*0160*/  BRA.U !UP0, `(.L_x_9) ;  /* 0x0000000108407547 */ /* 0x000fea000b800000 */
[----:B------:R-:W-:Y:S01]  /*0170*/  LEA R3, R0, 0x1, 0x1 ;  /* 0x0000000100037811 */ /* 0x000fe200078e08ff */
[----:B------:R-:W-:-:S07]  /*0180*/  IMAD.MOV.U32 R2, RZ, RZ, 0x1 ;  /* 0x00000001ff027424 */ /* 0x000fce00078e00ff */
.L_x_10:
[----:B------:R-:W-:Y:S01]  /*0190*/  BAR.SYNC.DEFER_BLOCKING 0x0 ;  /* 0x0000000000007b1d */ /* 0x000fe20000010000 */
[----:B------:R-:W-:Y:S01]  /*01a0*/  ISETP.GE.AND P2, PT, R0, UR5, PT ;  /* 0x0000000500007c0c */ /* 0x000fe2000bf46270 */
[----:B------:R-:W-:Y:S02]  /*01b0*/  UISETP.GT.U32.AND UP0, UPT, UR5, 0x1, UPT ;  /* 0x000000010500788c */ /* 0x000fe4000bf04070 */
[----:B------:R-:W-:-:S07]  /*01c0*/  USHF.R.U32.HI UR6, URZ, 0x1, UR5 ;  /* 0x00000001ff067899 */ /* 0x000fce0008011605 */
[----:B------:R-:W-:-:S03]  /*01d0*/  UMOV UR5, UR6 ;  /* 0x0000000600057c82 */ /* 0x000fc60008000000 */
[----:B------:R-:W-:-:S05]  /*01e0*/  @!P2 IMAD R5, R3, R2, RZ ;  /* 0x000000020305a224 */ /* 0x000fca00078e02ff */
[----:B------:R-:W-:-:S05]  /*01f0*/  @!P2 LEA R5, R5, UR4, 0x2 ;  /* 0x000000040505ac11 */ /* 0x000fca000f8e10ff */
[C---:B01----:R-:W-:Y:S02]  /*0200*/  @!P2 IMAD R6, R2.reuse, 0x4, R5 ;  /* 0x000000040206a824 */ /* 0x043fe400078e0205 */
[----:B------:R-:W-:Y:S01]  /*0210*/  @!P2 LDS R5, [R5+-0x4] ;  /* 0xfffffc000505a984 */ /* 0x000fe20000000800 */
[----:B------:R-:W-:-:S03]  /*0220*/  IMAD.SHL.U32 R2, R2, 0x2, RZ ;  /* 0x0000000202027824 */ /* 0x000fc600078e00ff */
[----:B------:R-:W0:Y:S02]  /*0230*/  @!P2 LDS R8, [R6+-0x4] ;  /* 0xfffffc000608a984 */ /* 0x000e240000000800 */
[----:B0-----:R-:W-:-:S05]  /*0240*/  @!P2 IMAD.IADD R7, R5, 0x1, R8 ;  /* 0x000000010507a824 */ /* 0x001fca00078e0208 */
[----:B------:R1:W-:Y:S01]  /*0250*/  @!P2 STS [R6+-0x4], R7 ;  /* 0xfffffc070600a388 */ /* 0x0003e20000000800 */
[----:B------:R-:W-:Y:S05]  /*0260*/  BRA.U UP0, `(.L_x_10) ;  /* 0xfffffffd00c87547 */ /* 0x000fea000b83ffff */
.L_x_9:
[----:B------:R-:W-:-:S05]  /*0270*/  @!P0 LEA R3, R9, UR4, 0x2 ;  /* 0x0000000409038c11 */ /* 0x000fca000f8e10ff */
[----:B------:R2:W-:Y:S01]  /*0280*/  @!P0 STS [R3+-0x4], RZ ;  /* 0xfffffcff03008388 */ /* 0x0005e20000000800 */
[----:B------:R-:W-:Y:S05]  /*0290*/  @!P1 BRA `(.L_x_11) ;  /* 0x0000000000449947 */ /* 0x000fea0003800000 */
[----:B------:R-:W3:Y:S01]  /*02a0*/  LDC R9, c[0x0][0x390] ;  /* 0x0000e400ff097b82 */ /* 0x000ee20000000800 */
[----:B01----:R-:W-:Y:S01]  /*02b0*/  LEA R7, R0, 0x1, 0x1 ;  /* 0x0000000100077811 */ /* 0x003fe200078e08ff */
[----:B------:R-:W-:-:S06]  /*02c0*/  UMOV UR5, 0x1 ;  /* 0x0000000100057882 */ /* 0x000fcc0000000000 */
.L_x_12:
[----:B------:R-:W-:Y:S01]  /*02d0*/  BAR.SYNC.DEFER_BLOCKING 0x0 ;  /* 0x0000000000007b1d */ /* 0x000fe20000010000 */
[----:B------:R-:W-:Y:S01]  /*02e0*/  ISETP.GE.U32.AND P0, PT, R0, UR5, PT ;  /* 0x0000000500007c0c */ /* 0x000fe2000bf06070 */
[----:B------:R-:W-:Y:S01]  /*02f0*/  USHF.L.U32 UR5, UR5, 0x1, URZ ;  /* 0x0000000105057899 */ /* 0x000fe200080006ff */
[----:B------:R-:W-:-:S11]  /*0300*/  SHF.R.U32.HI R2, RZ, 0x1, R2 ;  /* 0x00000001ff027819 */ /* 0x000fd60000011602 */
[----:B--2---:R-:W-:-:S05]  /*0310*/  @!P0 IMAD R3, R2, R7, RZ ;  /* 0x0000000702038224 */ /* 0x004fca00078e02ff */
[----:B------:R-:W-:-:S05]  /*0320*/  @!P0 LEA R3, R3, UR4, 0x2 ;  /* 0x0000000403038c11 */ /* 0x000fca000f8e10ff */
[----:B------:R-:W-:Y:S01]  /*0330*/  @!P0 IMAD R6, R2, 0x4, R3 ;  /* 0x0000000402068824 */ /* 0x000fe200078e0203 */
[----:B------:R-:W-:Y:S04]  /*0340*/  @!P0 LDS R5, [R3+-0x4] ;  /* 0xfffffc0003058984 */ /* 0x000fe80000000800 */
[----:B------:R-:W0:Y:S02]  /*0350*/  @!P0 LDS R8, [R6+-0x4] ;  /* 0xfffffc0006088984 */ /* 0x000e240000000800 */
[----:B0-----:R-:W-:Y:S02]  /*0360*/  @!P0 IMAD.IADD R5, R5, 0x1, R8 ;  /* 0x0000000105058824 */ /* 0x001fe400078e0208 */
[----:B------:R4:W-:Y:S04]  /*0370*/  @!P0 STS [R3+-0x4], R8 ;  /* 0xfffffc0803008388 */ /* 0x0009e80000000800 */
[----:B------:R4:W-:Y:S01]  /*0380*/  @!P0 STS [R6+-0x4], R5 ;  /* 0xfffffc0506008388 */ /* 0x0009e20000000800 */
[----:B---3--:R-:W-:-:S13]  /*0390*/  ISETP.LE.AND P0, PT, R9, UR5, PT ;  /* 0x0000000509007c0c */ /* 0x008fda000bf03270 */
[----:B----4-:R-:W-:Y:S05]  /*03a0*/  @!P0 BRA `(.L_x_12) ;  /* 0xfffffffc00c88947 */ /* 0x010fea000383ffff */
.L_x_11:
[----:B------:R-:W-:Y:S01]  /*03b0*/  BAR.SYNC.DEFER_BLOCKING 0x0 ;  /* 0x0000000000007b1d */ /* 0x000fe20000010000 */
[----:B------:R-:W-:-:S13]  /*03c0*/  ISETP.GE.AND P0, PT, R0, R9, PT ;  /* 0x000000090000720c */ /* 0x000fda0003f06270 */
[----:B------:R-:W-:Y:S05]  /*03d0*/  @P0 EXIT ;  /* 0x000000000000094d */ /* 0x000fea0003800000 */
[----:B0-----:R-:W0:Y:S01]  /*03e0*/  LDS.64 R4, [R4] ;  /* 0x0000000004047984 */ /* 0x001e220000000a00 */
[----:B--2---:R-:W2:Y:S01]  /*03f0*/  LDC.64 R2, c[0x0][0x380] ;  /* 0x0000e000ff027b82 */ /* 0x004ea20000000a00 */
[----:B-1----:R-:W-:-:S04]  /*0400*/  IMAD.SHL.U32 R7, R0, 0x2, RZ ;  /* 0x0000000200077824 */ /* 0x002fc800078e00ff */
[----:B--2---:R-:W-:-:S05]  /*0410*/  IMAD.WIDE.U32 R2, R7, 0x4, R2 ;  /* 0x0000000407027825 */ /* 0x004fca00078e0002 */
[----:B0-----:R-:W-:Y:S04]  /*0420*/  STG.E desc[UR8][R2.64], R4 ;  /* 0x0000000402007986 */ /* 0x001fe8000c101908 */
[----:B------:R-:W-:Y:S01]  /*0430*/  STG.E desc[UR8][R2.64+0x4], R5 ;  /* 0x0000040502007986 */ /* 0x000fe2000c101908 */
[----:B------:R-:W-:Y:S05]  /*0440*/  EXIT ;  /* 0x000000000000794d */ /* 0x000fea0003800000 */
.L_x_13:
        /* <DEDUP_REMOVED lines=11> */
.L_x_38:


//--------------------- .text._Z11GPU_kernel1PiS_S_ii --------------------------
	.section	.text._Z11GPU_kernel1PiS_S_ii,"ax",@progbits
	.align	128
        .global         _Z11GPU_kernel1PiS_S_ii
        .type           _Z11GPU_kernel1PiS_S_ii,@function
        .size           _Z11GPU_kernel1PiS_S_ii,(.L_x_39 - _Z11GPU_kernel1PiS_S_ii)
        .other          _Z11GPU_kernel1PiS_S_ii,@"STO_CUDA_ENTRY STV_DEFAULT"
_Z11GPU_kernel1PiS_S_ii:
.text._Z11GPU_kernel1PiS_S_ii:
[----:B------:R-:W-:Y:S01]  /*0000*/  LDC R1, c[0x0][0x37c] ;  /* 0x0000df00ff017b82 */ /* 0x000fe20000000800 */
[----:B------:R-:W0:Y:S07]  /*0010*/  S2R R7, SR_CTAID.X ;  /* 0x0000000000077919 */ /* 0x000e2e0000002500 */
[----:B------:R-:W0:Y:S01]  /*0020*/  LDC R4, c[0x0][0x360] ;  /* 0x0000d800ff047b82 */ /* 0x000e220000000800 */
[----:B------:R-:W1:Y:S01]  /*0030*/  LDCU.64 UR4, c[0x0][0x398] ;  /* 0x00007300ff0477ac */ /* 0x000e620008000a00 */
[----:B------:R-:W-:Y:S01]  /*0040*/  MOV R9, 0x400 ;  /* 0x0000040000097802 */ /* 0x000fe20000000f00 */
[----:B------:R-:W0:Y:S01]  /*0050*/  S2R R0, SR_TID.X ;  /* 0x0000000000007919 */ /* 0x000e220000002100 */
[----:B------:R-:W-:Y:S01]  /*0060*/  BSSY.RECONVERGENT B0, `(.L_x_14) ;  /* 0x0000055000007945 */ /* 0x000fe20003800200 */
[----:B------:R-:W2:Y:S01]  /*0070*/  LDCU.64 UR6, c[0x0][0x358] ;  /* 0x00006b00ff0677ac */ /* 0x000ea20008000a00 */
[----:B------:R-:W3:Y:S01]  /*0080*/  S2R R2, SR_CgaCtaId ;  /* 0x0000000000027919 */ /* 0x000ee20000008800 */
[----:B0-----:R-:W-:-:S04]  /*0090*/  IMAD R5, R7, R4, R0 ;  /* 0x0000000407057224 */ /* 0x001fc800078e0200 */
[----:B-1----:R-:W-:Y:S01]  /*00a0*/  IMAD R5, R5, UR5, RZ ;  /* 0x0000000505057c24 */ /* 0x002fe2000f8e02ff */
[----:B---3--:R-:W-:-:S04]  /*00b0*/  LEA R9, R2, R9, 0x18 ;  /* 0x0000000902097211 */ /* 0x008fc800078ec0ff */
[----:B------:R-:W-:Y:S01]  /*00c0*/  ISETP.GE.AND P0, PT, R5, UR4, PT ;  /* 0x0000000405007c0c */ /* 0x000fe2000bf06270 */
[----:B------:R-:W-:-:S12]  /*00d0*/  IMAD R11, R0, 0x4, R9 ;  /* 0x00000004000b7824 */ /* 0x000fd800078e0209 */
[----:B--2---:R-:W-:Y:S05]  /*00e0*/  @P0 BRA `(.L_x_15) ;  /* 0x00000004002c0947 */ /* 0x004fea0003800000 */
[----:B------:R-:W0:Y:S01]  /*00f0*/  LDC.64 R2, c[0x0][0x380] ;  /* 0x0000e000ff027b82 */ /* 0x000e220000000a00 */
[C---:B------:R-:W-:Y:S01]  /*0100*/  VIADD R8, R5.reuse, 0x1 ;  /* 0x0000000105087836 */ /* 0x040fe20000000000 */
[C---:B------:R-:W-:Y:S01]  /*0110*/  IADD3 R19, PT, PT, R5.reuse, UR5, RZ ;  /* 0x0000000505137c10 */ /* 0x040fe2000fffe0ff */
[----:B------:R-:W-:Y:S01]  /*0120*/  BSSY.RECONVERGENT B1, `(.L_x_16) ;  /* 0x0000041000017945 */ /* 0x000fe20003800200 */
[----:B------:R-:W-:Y:S02]  /*0130*/  IMAD.MOV.U32 R6, RZ, RZ, RZ ;  /* 0x000000ffff067224 */ /* 0x000fe400078e00ff */
[----:B------:R-:W-:Y:S01]  /*0140*/  ISETP.GE.AND P0, PT, R8, R19, PT ;  /* 0x000000130800720c */ /* 0x000fe20003f06270 */
[----:B------:R-:W-:Y:S02]  /*0150*/  IMAD.MOV.U32 R15, RZ, RZ, R5 ;  /* 0x000000ffff0f7224 */ /* 0x000fe400078e0005 */
[----:B0-----:R-:W-:-:S05]  /*0160*/  IMAD.WIDE R12, R5, 0x4, R2 ;  /* 0x00000004050c7825 */ /* 0x001fca00078e0202 */
[----:B------:R0:W-:Y:S05]  /*0170*/  STG.E desc[UR6][R12.64], RZ ;  /* 0x000000ff0c007986 */ /* 0x0001ea000c101906 */
[----:B------:R-:W-:Y:S05]  /*0180*/  @P0 BRA `(.L_x_17) ;  /* 0x0000000000e80947 */ /* 0x000fea0003800000 */
[----:B------:R-:W-:Y:S01]  /*0190*/  ULOP3.LUT UR4, UR5, 0x3, URZ, 0xc0, !UPT ;  /* 0x0000000305047892 */ /* 0x000fe2000f8ec0ff */
[----:B------:R-:W-:Y:S01]  /*01a0*/  MOV R10, R8 ;  /* 0x00000008000a7202 */ /* 0x000fe20000000f00 */
[----:B------:R-:W-:Y:S02]  /*01b0*/  IMAD.MOV.U32 R6, RZ, RZ, RZ ;  /* 0x000000ffff067224 */ /* 0x000fe400078e00ff */
[----:B------:R-:W-:Y:S01]  /*01c0*/  UISETP.NE.AND UP0, UPT, UR4, 0x1, UPT ;  /* 0x000000010400788c */ /* 0x000fe2000bf05270 */
[----:B------:R-:W-:-:S08]  /*01d0*/  IMAD.MOV.U32 R21, RZ, RZ, R5 ;  /* 0x000000ffff157224 */ /* 0x000fd000078e0005 */
[----:B------:R-:W-:Y:S05]  /*01e0*/  BRA.U !UP0, `(.L_x_18) ;  /* 0x0000000108487547 */ /* 0x000fea000b800000 */
[----:B0-----:R-:W0:Y:S01]  /*01f0*/  LDC.64 R12, c[0x0][0x390] ;  /* 0x0000e400ff0c7b82 */ /* 0x001e220000000a00 */
[----:B------:R-:W-:Y:S01]  /*0200*/  UIADD3 UR4, UPT, UPT, UR5, -0x1, URZ ;  /* 0xffffffff05047890 */ /* 0x000fe2000fffe0ff */
[----:B------:R-:W-:Y:S02]  /*0210*/  HFMA2 R6, -RZ, RZ, 0, 0 ;  /* 0x00000000ff067431 */ /* 0x000fe400000001ff */
[----:B------:R-:W-:Y:S01]  /*0220*/  IMAD.MOV.U32 R21, RZ, RZ, R5 ;  /* 0x000000ffff157224 */ /* 0x000fe200078e0005 */
[----:B------:R-:W-:-:S04]  /*0230*/  ULOP3.LUT UR4, UR4, 0x3, URZ, 0xc0, !UPT ;  /* 0x0000000304047892 */ /* 0x000fc8000f8ec0ff */
[----:B------:R-:W-:-:S12]  /*0240*/  UIADD3 UR4, UPT, UPT, -UR4, URZ, URZ ;  /* 0x000000ff04047290 */ /* 0x000fd8000fffe1ff */
.L_x_19:
[----:B0-----:R-:W-:-:S06]  /*0250*/  IMAD.WIDE R16, R21, 0x4, R12 ;  /* 0x0000000415107825 */ /* 0x001fcc00078e020c */
[----:B------:R-:W2:Y:S01]  /*0260*/  LDG.E R17, desc[UR6][R16.64] ;  /* 0x0000000610117981 */ /* 0x000ea2000c1e1900 */
[C---:B-1----:R-:W-:Y:S01]  /*0270*/  IMAD.WIDE R14, R10.reuse, 0x4, R2 ;  /* 0x000000040a0e7825 */ /* 0x042fe200078e0202 */
[----:B------:R-:W-:Y:S01]  /*0280*/  UIADD3 UR4, UPT, UPT, UR4, 0x1, URZ ;  /* 0x0000000104047890 */ /* 0x000fe2000fffe0ff */
[----:B------:R-:W-:Y:S02]  /*0290*/  MOV R8, R10 ;  /* 0x0000000a00087202 */ /* 0x000fe40000000f00 */
[----:B------:R-:W-:Y:S01]  /*02a0*/  VIADD R21, R21, 0x1 ;  /* 0x0000000115157836 */ /* 0x000fe20000000000 */
[----:B------:R-:W-:Y:S01]  /*02b0*/  UISETP.NE.AND UP0, UPT, UR4, URZ, UPT ;  /* 0x000000ff0400728c */ /* 0x000fe2000bf05270 */
[----:B------:R-:W-:Y:S02]  /*02c0*/  VIADD R10, R10, 0x1 ;  /* 0x000000010a0a7836 */ /* 0x000fe40000000000 */
[----:B--2---:R-:W-:-:S05]  /*02d0*/  IMAD.IADD R6, R17, 0x1, R6 ;  /* 0x0000000111067824 */ /* 0x004fca00078e0206 */
[----:B------:R1:W-:Y:S01]  /*02e0*/  STG.E desc[UR6][R14.64], R6 ;  /* 0x000000060e007986 */ /* 0x0003e2000c101906 */
[----:B------:R-:W-:Y:S05]  /*02f0*/  BRA.U UP0, `(.L_x_19) ;  /* 0xfffffffd00d47547 */ /* 0x000fea000b83ffff */
[----:B------:R-:W-:-:S07]  /*0300*/  MOV R21, R8 ;  /* 0x0000000800157202 */ /* 0x000fce0000000f00 */
.L_x_18:
[----:B------:R-:W-:-:S04]  /*0310*/  UIADD3 UR4, UPT, UPT, UR5, -0x2, URZ ;  /* 0xfffffffe05047890 */ /* 0x000fc8000fffe0ff */
[----:B------:R-:W-:-:S09]  /*0320*/  UISETP.GE.U32.AND UP0, UPT, UR4, 0x3, UPT ;  /* 0x000000030400788c */ /* 0x000fd2000bf06070 */
[----:B------:R-:W-:Y:S05]  /*0330*/  BRA.U UP0, `(.L_x_20) ;  /* 0x0000000100107547 */ /* 0x000fea000b800000 */
[----:B------:R-:W-:-:S05]  /*0340*/  IMAD.WIDE R2, R21, 0x4, R2 ;  /* 0x0000000415027825 */ /* 0x000fca00078e0202 */
[----:B-1----:R1:W5:Y:S01]  /*0350*/  LDG.E R6, desc[UR6][R2.64] ;  /* 0x0000000602067981 */ /* 0x002362000c1e1900 */
[----:B------:R-:W-:Y:S01]  /*0360*/  IMAD.MOV.U32 R15, RZ, RZ, R21 ;  /* 0x000000ffff0f7224 */ /* 0x000fe200078e0015 */
[----:B------:R-:W-:Y:S06]  /*0370*/  BRA `(.L_x_17) ;  /* 0x00000000006c7947 */ /* 0x000fec0003800000 */
.L_x_20:
[----:B0-----:R-:W0:Y:S01]  /*0380*/  LDC.64 R12, c[0x0][0x390] ;  /* 0x0000e400ff0c7b82 */ /* 0x001e220000000a00 */
[----:B------:R-:W-:Y:S01]  /*0390*/  BSSY.RECONVERGENT B2, `(.L_x_21) ;  /* 0x0000018000027945 */ /* 0x000fe20003800200 */
[C---:B------:R-:W-:Y:S01]  /*03a0*/  IMAD.IADD R8, R10.reuse, 0x1, -R19 ;  /* 0x000000010a087824 */ /* 0x040fe200078e0a13 */
[----:B------:R-:W-:-:S07]  /*03b0*/  IADD3 R10, PT, PT, R10, 0x3, RZ ;  /* 0x000000030a0a7810 */ /* 0x000fce0007ffe0ff */
.L_x_22:
[----:B0-----:R-:W-:-:S06]  /*03c0*/  IMAD.WIDE R18, R21, 0x4, R12 ;  /* 0x0000000415127825 */ /* 0x001fcc00078e020c */
[----:B--2---:R-:W2:Y:S01]  /*03d0*/  LDG.E R19, desc[UR6][R18.64] ;  /* 0x0000000612137981 */ /* 0x004ea2000c1e1900 */
[----:B------:R-:W-:-:S04]  /*03e0*/  VIADD R17, R10, 0xfffffffd ;  /* 0xfffffffd0a117836 */ /* 0x000fc80000000000 */
[----:B-1----:R-:W-:-:S04]  /*03f0*/  IMAD.WIDE R14, R17, 0x4, R2 ;  /* 0x00000004110e7825 */ /* 0x002fc800078e0202 */
[----:B------:R-:W-:-:S04]  /*0400*/  IMAD.WIDE R16, R17, 0x4, R12 ;  /* 0x0000000411107825 */ /* 0x000fc800078e020c */
[----:B--2---:R-:W-:-:S05]  /*0410*/  IMAD.IADD R21, R19, 0x1, R6 ;  /* 0x0000000113157824 */ /* 0x004fca00078e0206 */
[----:B------:R0:W-:Y:S04]  /*0420*/  STG.E desc[UR6][R14.64], R21 ;  /* 0x000000150e007986 */ /* 0x0001e8000c101906 */
[----:B------:R-:W2:Y:S02]  /*0430*/  LDG.E R6, desc[UR6][R16.64] ;  /* 0x0000000610067981 */ /* 0x000ea4000c1e1900 */
[----:B--2---:R-:W-:-:S05]  /*0440*/  IADD3 R23, PT, PT, R21, R6, RZ ;  /* 0x0000000615177210 */ /* 0x004fca0007ffe0ff */
[----:B------:R2:W-:Y:S04]  /*0450*/  STG.E desc[UR6][R14.64+0x4], R23 ;  /* 0x000004170e007986 */ /* 0x0005e8000c101906 */
[----:B------:R-:W3:Y:S02]  /*0460*/  LDG.E R6, desc[UR6][R16.64+0x4] ;  /* 0x0000040610067981 */ /* 0x000ee4000c1e1900 */
[----:B---3--:R-:W-:-:S05]  /*0470*/  IMAD.IADD R25, R23, 0x1, R6 ;  /* 0x0000000117197824 */ /* 0x008fca00078e0206 */
[----:B------:R2:W-:Y:S04]  /*0480*/  STG.E desc[UR6][R14.64+0x8], R25 ;  /* 0x000008190e007986 */ /* 0x0005e8000c101906 */
[----:B------:R-:W3:Y:S01]  /*0490*/  LDG.E R6, desc[UR6][R16.64+0x8] ;  /* 0x0000080610067981 */ /* 0x000ee2000c1e1900 */
[----:B------:R-:W-:Y:S01]  /*04a0*/  IADD3 R8, PT, PT, R8, 0x4, RZ ;  /* 0x0000000408087810 */ /* 0x000fe20007ffe0ff */
[----:B0-----:R-:W-:Y:S02]  /*04b0*/  IMAD.MOV.U32 R21, RZ, RZ, R10 ;  /* 0x000000ffff157224 */ /* 0x001fe400078e000a */
[----:B------:R-:W-:Y:S01]  /*04c0*/  VIADD R10, R10, 0x4 ;  /* 0x000000040a0a7836 */ /* 0x000fe20000000000 */
[----:B------:R-:W-:Y:S01]  /*04d0*/  ISETP.NE.AND P0, PT, R8, RZ, PT ;  /* 0x000000ff0800720c */ /* 0x000fe20003f05270 */
[----:B---3--:R-:W-:-:S05]  /*04e0*/  IMAD.IADD R6, R25, 0x1, R6 ;  /* 0x0000000119067824 */ /* 0x008fca00078e0206 */
[----:B------:R2:W-:Y:S07]  /*04f0*/  STG.E desc[UR6][R14.64+0xc], R6 ;  /* 0x00000c060e007986 */ /* 0x0005ee000c101906 */
[----:B------:R-:W-:Y:S05]  /*0500*/  @P0 BRA `(.L_x_22) ;  /* 0xfffffffc00ac0947 */ /* 0x000fea000383ffff */
[----:B------:R-:W-:Y:S05]  /*0510*/  BSYNC.RECONVERGENT B2 ;  /* 0x0000000000027941 */ /* 0x000fea0003800200 */
.L_x_21:
[----:B--2---:R-:W-:-:S07]  /*0520*/  MOV R15, R21 ;  /* 0x00000015000f7202 */ /* 0x004fce0000000f00 */
.L_x_17:
[----:B------:R-:W-:Y:S05]  /*0530*/  BSYNC.RECONVERGENT B1 ;  /* 0x0000000000017941 */ /* 0x000fea0003800200 */
.L_x_16:
[----:B-1----:R-:W1:Y:S02]  /*0540*/  LDC.64 R2, c[0x0][0x390] ;  /* 0x0000e400ff027b82 */ /* 0x002e640000000a00 */
[----:B-1----:R-:W-:-:S06]  /*0550*/  IMAD.WIDE R2, R15, 0x4, R2 ;  /* 0x000000040f027825 */ /* 0x002fcc00078e0202 */
[----:B------:R-:W2:Y:S02]  /*0560*/  LDG.E R3, desc[UR6][R2.64] ;  /* 0x0000000602037981 */ /* 0x000ea4000c1e1900 */
[----:B--2--5:R-:W-:-:S05]  /*0570*/  IMAD.IADD R6, R3, 0x1, R6 ;  /* 0x0000000103067824 */ /* 0x024fca00078e0206 */
[----:B------:R1:W-:Y:S01]  /*0580*/  STS [R11], R6 ;  /* 0x000000060b007388 */ /* 0x0003e20000000800 */
[----:B------:R-:W-:Y:S05]  /*0590*/  BRA `(.L_x_23) ;  /* 0x0000000000047947 */ /* 0x000fea0003800000 */
.L_x_15:
[----:B------:R2:W-:Y:S02]  /*05a0*/  STS [R11], RZ ;  /* 0x000000ff0b007388 */ /* 0x0005e40000000800 */
.L_x_23:
[----:B------:R-:W-:Y:S05]  /*05b0*/  BSYNC.RECONVERGENT B0 ;  /* 0x0000000000007941 */ /* 0x000fea0003800200 */
.L_x_14:
[----:B------:R-:W-:Y:S01]  /*05c0*/  BAR.SYNC.DEFER_BLOCKING 0x0 ;  /* 0x0000000000007b1d */ /* 0x000fe20000010000 */
[----:B0-----:R-:W-:Y:S01]  /*05d0*/  SHF.R.U32.HI R13, RZ, 0x1, R4 ;  /* 0x00000001ff0d7819 */ /* 0x001fe20000011604 */
[----:B------:R-:W-:Y:S01]  /*05e0*/  HFMA2 R2, -RZ, RZ, 0, 5.9604644775390625e-08 ;  /* 0x00000001ff027431 */ /* 0x000fe200000001ff */
[----:B------:R-:W-:Y:S02]  /*05f0*/  LEA R9, R4, R9, 0x2 ;  /* 0x0000000904097211 */ /* 0x000fe400078e10ff */
[----:B------:R-:W-:Y:S02]  /*0600*/  ISETP.GE.U32.AND P1, PT, R0, R13, PT ;  /* 0x0000000d0000720c */ /* 0x000fe40003f26070 */
[----:B------:R-:W-:Y:S01]  /*0610*/  ISETP.GE.U32.AND P2, PT, R4, 0x2, PT ;  /* 0x000000020400780c */ /* 0x000fe20003f46070 */
[C-C-:B------:R-:W-:Y:S01]  /*0620*/  IMAD R15, R0.reuse, 0x8, R9.reuse ;  /* 0x00000008000f7824 */ /* 0x140fe200078e0209 */
[----:B------:R-:W-:Y:S01]  /*0630*/  ISETP.NE.AND P0, PT, R0, RZ, PT ;  /* 0x000000ff0000720c */ /* 0x000fe20003f05270 */
[----:B------:R-:W-:-:S08]  /*0640*/  IMAD R3, R4, 0x8, R9 ;  /* 0x0000000804037824 */ /* 0x000fd000078e0209 */
[----:B-12---:R-:W-:-:S04]  /*0650*/  @!P1 IMAD R11, R0, 0x4, R11 ;  /* 0x00000004000b9824 */ /* 0x006fc800078e020b */
[----:B------:R-:W-:Y:S01]  /*0660*/  @!P0 IMAD R12, R4, -0x4, R3 ;  /* 0xfffffffc040c8824 */ /* 0x000fe200078e0203 */
[----:B------:R-:W0:Y:S04]  /*0670*/  @!P1 LDS R6, [R11] ;  /* 0x000000000b069984 */ /* 0x000e280000000800 */
[----:B0-----:R-:W-:Y:S04]  /*0680*/  @!P1 STS [R15], R6 ;  /* 0x000000060f009388 */ /* 0x001fe80000000800 */
[----:B------:R-:W0:Y:S04]  /*0690*/  @!P1 LDS R8, [R11+0x4] ;  /* 0x000004000b089984 */ /* 0x000e280000000800 */
[----:B------:R1:W-:Y:S04]  /*06a0*/  @P1 STS [R15], RZ ;  /* 0x000000ff0f001388 */ /* 0x0003e80000000800 */
[----:B0-----:R1:W-:Y:S04]  /*06b0*/  @!P1 STS [R15+0x4], R8 ;  /* 0x000004080f009388 */ /* 0x0013e80000000800 */
[----:B------:R1:W-:Y:S01]  /*06c0*/  @P1 STS [R15+0x4], RZ ;  /* 0x000004ff0f001388 */ /* 0x0003e20000000800 */
[----:B------:R-:W-:Y:S05]  /*06d0*/  @!P2 BRA `(.L_x_24) ;  /* 0x000000000044a947 */ /* 0x000fea0003800000 */
[----:B------:R-:W-:Y:S01]  /*06e0*/  LEA R11, R0, 0x1, 0x1 ;  /* 0x00000001000b7811 */ /* 0x000fe200078e08ff */
[----:B------:R-:W-:Y:S02]  /*06f0*/  IMAD.MOV.U32 R2, RZ, RZ, 0x1 ;  /* 0x00000001ff027424 */ /* 0x000fe400078e00ff */
[----:B------:R-:W-:-:S07]  /*0700*/  IMAD.MOV.U32 R6, RZ, RZ, R4 ;  /* 0x000000ffff067224 */ /* 0x000fce00078e0004 */
.L_x_25:
[----:B------:R-:W-:Y:S01]  /*0710*/  SHF.R.U32.HI R19, RZ, 0x1, R6 ;  /* 0x00000001ff137819 */ /* 0x000fe20000011606 */
[----:B------:R-:W-:Y:S03]  /*0720*/  BAR.SYNC.DEFER_BLOCKING 0x0 ;  /* 0x0000000000007b1d */ /* 0x000fe60000010000 */
[----:B------:R-:W-:-:S13]  /*0730*/  ISETP.GE.U32.AND P1, PT, R0, R19, PT ;  /* 0x000000130000720c */ /* 0x000fda0003f26070 */
[----:B-1----:R-:W-:-:S05]  /*0740*/  @!P1 IMAD R8, R11, R2, RZ ;  /* 0x000000020b089224 */ /* 0x002fca00078e02ff */
[----:B------:R-:W-:-:S05]  /*0750*/  @!P1 LEA R15, R8, R9, 0x2 ;  /* 0x00000009080f9211 */ /* 0x000fca00078e10ff */
[C---:B------:R-:W-:Y:S02]  /*0760*/  @!P1 IMAD R8, R2.reuse, 0x4, R15 ;  /* 0x0000000402089824 */ /* 0x040fe400078e020f */
[----:B------:R-:W-:Y:S01]  /*0770*/  @!P1 LDS R15, [R15+-0x4] ;  /* 0xfffffc000f0f9984 */ /* 0x000fe20000000800 */
[----:B------:R-:W-:-:S03]  /*0780*/  IMAD.SHL.U32 R2, R2, 0x2, RZ ;  /* 0x0000000202027824 */ /* 0x000fc600078e00ff */
[----:B------:R-:W0:Y:S02]  /*0790*/  @!P1 LDS R10, [R8+-0x4] ;  /* 0xfffffc00080a9984 */ /* 0x000e240000000800 */
[----:B0-----:R-:W-:-:S05]  /*07a0*/  @!P1 IMAD.IADD R17, R15, 0x1, R10 ;  /* 0x000000010f119824 */ /* 0x001fca00078e020a */
[----:B------:R0:W-:Y:S01]  /*07b0*/  @!P1 STS [R8+-0x4], R17 ;  /* 0xfffffc1108009388 */ /* 0x0001e20000000800 */
[----:B------:R-:W-:Y:S02]  /*07c0*/  ISETP.GT.U32.AND P1, PT, R6, 0x3, PT ;  /* 0x000000030600780c */ /* 0x000fe40003f24070 */
[----:B------:R-:W-:-:S11]  /*07d0*/  MOV R6, R19 ;  /* 0x0000001300067202 */ /* 0x000fd60000000f00 */
[----:B0-----:R-:W-:Y:S05]  /*07e0*/  @P1 BRA `(.L_x_25) ;  /* 0xfffffffc00c81947 */ /* 0x001fea000383ffff */
.L_x_24:
[----:B-1----:R-:W0:Y:S01]  /*07f0*/  @!P0 LDS R15, [R12+-0x4] ;  /* 0xfffffc000c0f8984 */ /* 0x002e220000000800 */
[----:B------:R-:W1:Y:S01]  /*0800*/  @!P0 LDC.64 R10, c[0x0][0x388] ;  /* 0x0000e200ff0a8b82 */ /* 0x000e620000000a00 */
[----:B------:R-:W-:Y:S02]  /*0810*/  ISETP.GE.U32.AND P2, PT, R4, 0x2, PT ;  /* 0x000000020400780c */ /* 0x000fe40003f46070 */
[----:B------:R2:W-:Y:S01]  /*0820*/  @!P0 STS [R12+-0x4], RZ ;  /* 0xfffffcff0c008388 */ /* 0x0005e20000000800 */
[----:B------:R-:W-:-:S13]  /*0830*/  ISETP.GE.U32.AND P1, PT, R0, R13, PT ;  /* 0x0000000d0000720c */ /* 0x000fda0003f26070 */
[----:B------:R-:W-:Y:S02]  /*0840*/  @!P1 IMAD R17, R0, 0x8, R9 ;  /* 0x0000000800119824 */ /* 0x000fe400078e0209 */
[----:B-1----:R-:W-:-:S05]  /*0850*/  @!P0 IMAD.WIDE.U32 R6, R7, 0x4, R10 ;  /* 0x0000000407068825 */ /* 0x002fca00078e000a */
[----:B0-----:R2:W-:Y:S01]  /*0860*/  @!P0 STG.E desc[UR6][R6.64], R15 ;  /* 0x0000000f06008986 */ /* 0x0015e2000c101906 */
[----:B------:R-:W-:Y:S05]  /*0870*/  @!P2 BRA `(.L_x_26) ;  /* 0x000000000040a947 */ /* 0x000fea0003800000 */
[----:B------:R-:W-:Y:S01]  /*0880*/  LEA R13, R0, 0x1, 0x1 ;  /* 0x00000001000d7811 */ /* 0x000fe200078e08ff */
[----:B------:R-:W-:-:S06]  /*0890*/  UMOV UR4, 0x1 ;  /* 0x0000000100047882 */ /* 0x000fcc0000000000 */
.L_x_27:
[----:B------:R-:W-:Y:S01]  /*08a0*/  BAR.SYNC.DEFER_BLOCKING 0x0 ;  /* 0x0000000000007b1d */ /* 0x000fe20000010000 */
[----:B------:R-:W-:Y:S01]  /*08b0*/  ISETP.GE.U32.AND P0, PT, R0, UR4, PT ;  /* 0x0000000400007c0c */ /* 0x000fe2000bf06070 */
[----:B------:R-:W-:Y:S01]  /*08c0*/  USHF.L.U32 UR4, UR4, 0x1, URZ ;  /* 0x0000000104047899 */ /* 0x000fe200080006ff */
[----:B------:R-:W-:-:S11]  /*08d0*/  SHF.R.U32.HI R2, RZ, 0x1, R2 ;  /* 0x00000001ff027819 */ /* 0x000fd60000011602 */
[----:B--2---:R-:W-:-:S05]  /*08e0*/  @!P0 IMAD R6, R2, R13, RZ ;  /* 0x0000000d02068224 */ /* 0x004fca00078e02ff */
[----:B------:R-:W-:-:S05]  /*08f0*/  @!P0 LEA R7, R6, R9, 0x2 ;  /* 0x0000000906078211 */ /* 0x000fca00078e10ff */
[----:B------:R-:W-:Y:S01]  /*0900*/  @!P0 IMAD R8, R2, 0x4, R7 ;  /* 0x0000000402088824 */ /* 0x000fe200078e0207 */
[----:B------:R-:W-:Y:S04]  /*0910*/  @!P0 LDS R6, [R7+-0x4] ;  /* 0xfffffc0007068984 */ /* 0x000fe80000000800 */
[----:B------:R-:W0:Y:S02]  /*0920*/  @!P0 LDS R10, [R8+-0x4] ;  /* 0xfffffc00080a8984 */ /* 0x000e240000000800 */
[----:B0-----:R-:W-:Y:S02]  /*0930*/  @!P0 IMAD.IADD R11, R6, 0x1, R10 ;  /* 0x00000001060b8824 */ /* 0x001fe400078e020a */
[----:B------:R0:W-:Y:S04]  /*0940*/  @!P0 STS [R7+-0x4], R10 ;  /* 0xfffffc0a07008388 */ /* 0x0001e80000000800 */
[----:B------:R0:W-:Y:S01]  /*0950*/  @!P0 STS [R8+-0x4], R11 ;  /* 0xfffffc0b08008388 */ /* 0x0001e20000000800 */
[----:B------:R-:W-:-:S13]  /*0960*/  ISETP.LE.U32.AND P0, PT, R4, UR4, PT ;  /* 0x0000000404007c0c */ /* 0x000fda000bf03070 */
[----:B0-----:R-:W-:Y:S05]  /*0970*/  @!P0 BRA `(.L_x_27) ;  /* 0xfffffffc00c88947 */ /* 0x001fea000383ffff */
.L_x_26:
[----:B------:R-:W-:Y:S01]  /*0980*/  BAR.SYNC.DEFER_BLOCKING 0x0 ;  /* 0x0000000000007b1d */ /* 0x000fe20000010000 */
[----:B--2---:R-:W-:-:S05]  /*0990*/  @!P1 LEA R7, R4, R17, 0x3 ;  /* 0x0000001104079211 */ /* 0x004fca00078e18ff */
[----:B------:R-:W0:Y:S01]  /*09a0*/  LDCU UR4, c[0x0][0x398] ;  /* 0x00007300ff0477ac */ /* 0x000e220008000800 */
[----:B------:R-:W1:Y:S01]  /*09b0*/  @!P1 LDS R2, [R17] ;  /* 0x0000000011029984 */ /* 0x000e620000000800 */
[----:B0-----:R-:W-:-:S03]  /*09c0*/  ISETP.GE.AND P0, PT, R5, UR4, PT ;  /* 0x0000000405007c0c */ /* 0x001fc6000bf06270 */
[----:B-1----:R-:W-:Y:S04]  /*09d0*/  @!P1 STS [R7], R2 ;  /* 0x0000000207009388 */ /* 0x002fe80000000800 */
[----:B------:R-:W0:Y:S04]  /*09e0*/  @!P1 LDS R4, [R17+0x4] ;  /* 0x0000040011049984 */ /* 0x000e280000000800 */
[----:B0-----:R0:W-:Y:S01]  /*09f0*/  @!P1 STS [R7+0x4], R4 ;  /* 0x0000040407009388 */ /* 0x0011e20000000800 */
[----:B------:R-:W-:Y:S06]  /*0a00*/  BAR.SYNC.DEFER_BLOCKING 0x0 ;  /* 0x0000000000007b1d */ /* 0x000fec0000010000 */
[----:B------:R-:W-:Y:S05]  /*0a10*/  @P0 EXIT ;  /* 0x000000000000094d */ /* 0x000fea0003800000 */
[----:B------:R-:W1:Y:S02]  /*0a20*/  LDC R2, c[0x0][0x39c] ;  /* 0x0000e700ff027b82 */ /* 0x000e640000000800 */
[----:B-1----:R-:W-:-:S13]  /*0a30*/  ISETP.GE.AND P0, PT, R2, 0x1, PT ;  /* 0x000000010200780c */ /* 0x002fda0003f06270 */
[----:B------:R-:W-:Y:S05]  /*0a40*/  @!P0 EXIT ;  /* 0x000000000000894d */ /* 0x000fea0003800000 */
[----:B------:R-:W-:Y:S01]  /*0a50*/  IMAD R0, R0, 0x4, R3 ;  /* 0x0000000400007824 */ /* 0x000fe200078e0203 */
[----:B------:R-:W-:Y:S01]  /*0a60*/  BSSY.RECONVERGENT B0, `(.L_x_28) ;  /* 0x000001a000007945 */ /* 0x000fe20003800200 */
[C---:B------:R-:W-:Y:S02]  /*0a70*/  IMAD.IADD R2, R5.reuse, 0x1, R2 ;  /* 0x0000000105027824 */ /* 0x040fe400078e0202 */
[----:B------:R-:W-:Y:S02]  /*0a80*/  IMAD.MOV.U32 R3, RZ, RZ, R5 ;  /* 0x000000ffff037224 */ /* 0x000fe400078e0005 */
[----:B------:R-:W1:Y:S01]  /*0a90*/  LDS R0, [R0] ;  /* 0x0000000000007984 */ /* 0x000e620000000800 */
[----:B0-----:R-:W-:-:S04]  /*0aa0*/  VIADDMNMX R4, R5, 0x1, R2, !PT ;  /* 0x0000000105047846 */ /* 0x001fc80007800102 */
[----:B------:R-:W-:Y:S01]  /*0ab0*/  IADD3 R7, PT, PT, R5, -R4, RZ ;  /* 0x8000000405077210 */ /* 0x000fe20007ffe0ff */
[----:B------:R-:W-:-:S03]  /*0ac0*/  IMAD.IADD R6, R4, 0x1, -R5 ;  /* 0x0000000104067824 */ /* 0x000fc600078e0a05 */
[----:B------:R-:W-:Y:S02]  /*0ad0*/  ISETP.GT.U32.AND P0, PT, R7, -0x4, PT ;  /* 0xfffffffc0700780c */ /* 0x000fe40003f04070 */
[----:B------:R-:W-:-:S13]  /*0ae0*/  LOP3.LUT P1, R4, R6, 0x3, RZ, 0xc0, !PT ;  /* 0x0000000306047812 */ /* 0x000fda000782c0ff */
[----:B------:R-:W-:Y:S05]  /*0af0*/  @!P1 BRA `(.L_x_29) ;  /* 0x0000000000409947 */ /* 0x000fea0003800000 */
[----:B------:R-:W0:Y:S01]  /*0b00*/  LDC.64 R6, c[0x0][0x380] ;  /* 0x0000e000ff067b82 */ /* 0x000e220000000a00 */
[C---:B------:R-:W-:Y:S01]  /*0b10*/  IADD3 R3, PT, PT, R5.reuse, R4, RZ ;  /* 0x0000000405037210 */ /* 0x040fe20007ffe0ff */
[----:B0-----:R-:W-:-:S04]  /*0b20*/  IMAD.WIDE.U32 R6, R5, 0x4, R6 ;  /* 0x0000000405067825 */ /* 0x001fc800078e0006 */
[----:B------:R-:W-:Y:S01]  /*0b30*/  IMAD.MOV.U32 R8, RZ, RZ, R6 ;  /* 0x000000ffff087224 */ /* 0x000fe200078e0006 */
[----:B------:R-:W-:Y:S01]  /*0b40*/  MOV R9, R7 ;  /* 0x0000000700097202 */ /* 0x000fe20000000f00 */
[----:B------:R-:W-:-:S07]  /*0b50*/  IMAD.MOV R6, RZ, RZ, -R4 ;  /* 0x000000ffff067224 */ /* 0x000fce00078e0a04 */
.L_x_30:
[----:B0-----:R-:W-:Y:S01]  /*0b60*/  MOV R4, R8 ;  /* 0x0000000800047202 */ /* 0x001fe20000000f00 */
[----:B------:R-:W-:-:S05]  /*0b70*/  IMAD.MOV.U32 R5, RZ, RZ, R9 ;  /* 0x000000ffff057224 */ /* 0x000fca00078e0009 */
[----:B------:R-:W1:Y:S01]  /*0b80*/  LDG.E R7, desc[UR6][R4.64] ;  /* 0x0000000604077981 */ /* 0x000e62000c1e1900 */
[----:B------:R-:W-:Y:S01]  /*0b90*/  VIADD R6, R6, 0x1 ;  /* 0x0000000106067836 */ /* 0x000fe20000000000 */
[----:B------:R-:W-:-:S04]  /*0ba0*/  IADD3 R8, P2, PT, R4, 0x4, RZ ;  /* 0x0000000404087810 */ /* 0x000fc80007f5e0ff */
[----:B------:R-:W-:Y:S02]  /*0bb0*/  ISETP.NE.AND P1, PT, R6, RZ, PT ;  /* 0x000000ff0600720c */ /* 0x000fe40003f25270 */
[----:B------:R-:W-:Y:S02]  /*0bc0*/  IADD3.X R9, PT, PT, RZ, R5, RZ, P2, !PT ;  /* 0x00000005ff097210 */ /* 0x000fe400017fe4ff */
[----:B-1----:R-:W-:-:S05]  /*0bd0*/  IADD3 R7, PT, PT, R0, R7, RZ ;  /* 0x0000000700077210 */ /* 0x002fca0007ffe0ff */
[----:B------:R0:W-:Y:S04]  /*0be0*/  STG.E desc[UR6][R4.64], R7 ;  /* 0x0000000704007986 */ /* 0x0001e8000c101906 */
[----:B------:R-:W-:Y:S05]  /*0bf0*/  @P1 BRA `(.L_x_30) ;  /* 0xfffffffc00d81947 */ /* 0x000fea000383ffff */
.L_x_29:
[----:B------:R-:W-:Y:S05]  /*0c00*/  BSYNC.RECONVERGENT B0 ;  /* 0x0000000000007941 */ /* 0x000fea0003800200 */
.L_x_28:
[----:B------:R-:W-:Y:S05]  /*0c10*/  @P0 EXIT ;  /* 0x000000000000094d */ /* 0x000fea0003800000 */
[----:B0-----:R-:W0:Y:S01]  /*0c20*/  LDC.64 R4, c[0x0][0x380] ;  /* 0x0000e000ff047b82 */ /* 0x001e220000000a00 */
[----:B------:R-:W-:Y:S01]  /*0c30*/  IMAD.IADD R6, R2, 0x1, -R3 ;  /* 0x0000000102067824 */ /* 0x000fe200078e0a03 */
[----:B------:R-:W-:Y:S04]  /*0c40*/  BSSY.RECONVERGENT B0, `(.L_x_31) ;  /* 0x0000040000007945 */ /* 0x000fe80003800200 */
[----:B------:R-:W-:Y:S01]  /*0c50*/  ISETP.GT.AND P1, PT, R6, 0xc, PT ;  /* 0x0000000c0600780c */ /* 0x000fe20003f24270 */
[----:B0-----:R-:W-:-:S03]  /*0c60*/  IMAD.WIDE.U32 R4, R3, 0x4, R4 ;  /* 0x0000000403047825 */ /* 0x001fc600078e0004 */
[----:B------:R-:W-:-:S04]  /*0c70*/  IADD3 R4, P0, PT, R4, 0x8, RZ ;  /* 0x0000000804047810 */ /* 0x000fc80007f1e0ff */
[----:B------:R-:W-:Y:S02]  /*0c80*/  IADD3.X R5, PT, PT, RZ, R5, RZ, P0, !PT ;  /* 0x00000005ff057210 */ /* 0x000fe400007fe4ff */
[----:B------:R-:W-:-:S03]  /*0c90*/  PLOP3.LUT P0, PT, PT, PT, PT, 0x80, 0x8 ;  /* 0x000000000008781c */ /* 0x000fc60003f0f070 */
[----:B------:R-:W-:Y:S10]  /*0ca0*/  @!P1 BRA `(.L_x_32) ;  /* 0x0000000000e49947 */ /* 0x000ff40003800000 */
[----:B------:R-:W-:Y:S01]  /*0cb0*/  PLOP3.LUT P0, PT, PT, PT, PT, 0x8, 0x80 ;  /* 0x000000000080781c */ /* 0x000fe20003f0e170 */
[----:B------:R-:W-:-:S12]  /*0cc0*/  VIADD R6, R2, 0xfffffff4 ;  /* 0xfffffff402067836 */ /* 0x000fd80000000000 */
.L_x_33:
[----:B------:R-:W1:Y:S04]  /*0cd0*/  LDG.E R8, desc[UR6][R4.64+0x8] ;  /* 0x0000080604087981 */ /* 0x000e68000c1e1900 */
[----:B------:R-:W2:Y:S04]  /*0ce0*/  LDG.E R23, desc[UR6][R4.64+-0x8] ;  /* 0xfffff80604177981 */ /* 0x000ea8000c1e1900 */
[----:B------:R-:W3:Y:S04]  /*0cf0*/  LDG.E R17, desc[UR6][R4.64+0x20] ;  /* 0x0000200604117981 */ /* 0x000ee8000c1e1900 */
[----:B------:R-:W4:Y:S04]  /*0d00*/  LDG.E R25, desc[UR6][R4.64+-0x4] ;  /* 0xfffffc0604197981 */ /* 0x000f28000c1e1900 */
[----:B------:R-:W5:Y:S04]  /*0d10*/  LDG.E R27, desc[UR6][R4.64] ;  /* 0x00000006041b7981 */ /* 0x000f68000c1e1900 */
        /* <DEDUP_REMOVED lines=10> */
[----:B------:R-:W5:Y:S01]  /*0dc0*/  LDG.E R9, desc[UR6][R4.64+0x34] ;  /* 0x0000340604097981 */ /* 0x000f62000c1e1900 */
[----:B------:R-:W-:-:S04]  /*0dd0*/  IADD3 R3, PT, PT, R3, 0x10, RZ ;  /* 0x0000001003037810 */ /* 0x000fc80007ffe0ff */
[----:B------:R-:W-:Y:S02]  /*0de0*/  ISETP.GE.AND P1, PT, R3, R6, PT ;  /* 0x000000060300720c */ /* 0x000fe40003f26270 */
[C---:B-1----:R-:W-:Y:S02]  /*0df0*/  IADD3 R8, PT, PT, R0.reuse, R8, RZ ;  /* 0x0000000800087210 */ /* 0x042fe40007ffe0ff */
[----:B--2---:R-:W-:-:S03]  /*0e00*/  IADD3 R23, PT, PT, R0, R23, RZ ;  /* 0x0000001700177210 */ /* 0x004fc60007ffe0ff */
[----:B------:R0:W-:Y:S01]  /*0e10*/  STG.E desc[UR6][R4.64+0x8], R8 ;  /* 0x0000080804007986 */ /* 0x0001e2000c101906 */
[----:B---3--:R-:W-:-:S03]  /*0e20*/  IADD3 R17, PT, PT, R0, R17, RZ ;  /* 0x0000001100117210 */ /* 0x008fc60007ffe0ff */
[----:B------:R-:W-:Y:S01]  /*0e30*/  STG.E desc[UR6][R4.64+-0x8], R23 ;  /* 0xfffff81704007986 */ /* 0x000fe2000c101906 */
[----:B----4-:R-:W-:-:S03]  /*0e40*/  IMAD.IADD R25, R0, 0x1, R25 ;  /* 0x0000000100197824 */ /* 0x010fc600078e0219 */
[----:B------:R1:W-:Y:S01]  /*0e50*/  STG.E desc[UR6][R4.64+0x20], R17 ;  /* 0x0000201104007986 */ /* 0x0003e2000c101906 */
[----:B0-----:R-:W-:Y:S02]  /*0e60*/  IADD3 R8, P2, PT, R4, 0x40, RZ ;  /* 0x0000004004087810 */ /* 0x001fe40007f5e0ff */
[C---:B-----5:R-:W-:Y:S01]  /*0e70*/  IADD3 R27, PT, PT, R0.reuse, R27, RZ ;  /* 0x0000001b001b7210 */ /* 0x060fe20007ffe0ff */
[C---:B------:R-:W-:Y:S02]  /*0e80*/  IMAD.IADD R29, R0.reuse, 0x1, R29 ;  /* 0x00000001001d7824 */ /* 0x040fe400078e021d */
[C---:B------:R-:W-:Y:S02]  /*0e90*/  IMAD.IADD R10, R0.reuse, 0x1, R10 ;  /* 0x00000001000a7824 */ /* 0x040fe400078e020a */
[----:B-1----:R-:W-:Y:S01]  /*0ea0*/  IMAD.X R17, RZ, RZ, R5, P2 ;  /* 0x000000ffff117224 */ /* 0x002fe200010e0605 */
[C---:B------:R-:W-:Y:S01]  /*0eb0*/  IADD3 R23, PT, PT, R0.reuse, R12, RZ ;  /* 0x0000000c00177210 */ /* 0x040fe20007ffe0ff */
[C---:B------:R-:W-:Y:S01]  /*0ec0*/  IMAD.IADD R14, R0.reuse, 0x1, R14 ;  /* 0x00000001000e7824 */ /* 0x040fe200078e020e */
[C---:B------:R-:W-:Y:S01]  /*0ed0*/  IADD3 R21, PT, PT, R0.reuse, R21, RZ ;  /* 0x0000001500157210 */ /* 0x040fe20007ffe0ff */
[----:B------:R-:W-:-:S02]  /*0ee0*/  IMAD.IADD R19, R0, 0x1, R19 ;  /* 0x0000000100137824 */ /* 0x000fc400078e0213 */
[C---:B------:R-:W-:Y:S01]  /*0ef0*/  IMAD.IADD R15, R0.reuse, 0x1, R15 ;  /* 0x00000001000f7824 */ /* 0x040fe200078e020f */
[C---:B------:R-:W-:Y:S01]  /*0f00*/  IADD3 R7, PT, PT, R0.reuse, R7, RZ ;  /* 0x0000000700077210 */ /* 0x040fe20007ffe0ff */
[C---:B------:R-:W-:Y:S01]  /*0f10*/  IMAD.IADD R13, R0.reuse, 0x1, R13 ;  /* 0x00000001000d7824 */ /* 0x040fe200078e020d */
[C---:B------:R-:W-:Y:S01]  /*0f20*/  IADD3 R11, PT, PT, R0.reuse, R11, RZ ;  /* 0x0000000b000b7210 */ /* 0x040fe20007ffe0ff */
[----:B------:R-:W-:Y:S01]  /*0f30*/  IMAD.IADD R9, R0, 0x1, R9 ;  /* 0x0000000100097824 */ /* 0x000fe200078e0209 */
[----:B------:R-:W-:Y:S04]  /*0f40*/  STG.E desc[UR6][R4.64+-0x4], R25 ;  /* 0xfffffc1904007986 */ /* 0x000fe8000c101906 */
        /* <DEDUP_REMOVED lines=11> */
[----:B------:R0:W-:Y:S02]  /*1000*/  STG.E desc[UR6][R4.64+0x34], R9 ;  /* 0x0000340904007986 */ /* 0x0001e4000c101906 */
[----:B0-----:R-:W-:Y:S01]  /*1010*/  MOV R4, R8 ;  /* 0x0000000800047202 */ /* 0x001fe20000000f00 */
[----:B------:R-:W-:Y:S01]  /*1020*/  IMAD.MOV.U32 R5, RZ, RZ, R17 ;  /* 0x000000ffff057224 */ /* 0x000fe200078e0011 */
[----:B------:R-:W-:Y:S06]  /*1030*/  @!P1 BRA `(.L_x_33) ;  /* 0xfffffffc00249947 */ /* 0x000fec000383ffff */
.L_x_32:
[----:B------:R-:W-:Y:S05]  /*1040*/  BSYNC.RECONVERGENT B0 ;  /* 0x0000000000007941 */ /* 0x000fea0003800200 */
.L_x_31:
[----:B------:R-:W-:Y:S01]  /*1050*/  IADD3 R6, PT, PT, R2, -R3, RZ ;  /* 0x8000000302067210 */ /* 0x000fe20007ffe0ff */
[----:B------:R-:W-:Y:S03]  /*1060*/  BSSY.RECONVERGENT B0, `(.L_x_34) ;  /* 0x0000021000007945 */ /* 0x000fe60003800200 */
[----:B------:R-:W-:-:S13]  /*1070*/  ISETP.GT.AND P1, PT, R6, 0x4, PT ;  /* 0x000000040600780c */ /* 0x000fda0003f24270 */
[----:B------:R-:W-:Y:S05]  /*1080*/  @!P1 BRA `(.L_x_35) ;  /* 0x0000000000789947 */ /* 0x000fea0003800000 */
[----:B------:R-:W1:Y:S04]  /*1090*/  LDG.E R7, desc[UR6][R4.64+-0x8] ;  /* 0xfffff80604077981 */ /* 0x000e68000c1e1900 */
[----:B------:R-:W2:Y:S04]  /*10a0*/  LDG.E R9, desc[UR6][R4.64+-0x4] ;  /* 0xfffffc0604097981 */ /* 0x000ea8000c1e1900 */
[----:B------:R-:W3:Y:S04]  /*10b0*/  LDG.E R11, desc[UR6][R4.64] ;  /* 0x00000006040b7981 */ /* 0x000ee8000c1e1900 */
[----:B------:R-:W4:Y:S04]  /*10c0*/  LDG.E R13, desc[UR6][R4.64+0x4] ;  /* 0x00000406040d7981 */ /* 0x000f28000c1e1900 */
[----:B------:R-:W5:Y:S04]  /*10d0*/  LDG.E R15, desc[UR6][R4.64+0x8] ;  /* 0x00000806040f7981 */ /* 0x000f68000c1e1900 */
[----:B------:R-:W5:Y:S04]  /*10e0*/  LDG.E R17, desc[UR6][R4.64+0xc] ;  /* 0x00000c0604117981 */ /* 0x000f68000c1e1900 */
[----:B------:R-:W5:Y:S04]  /*10f0*/  LDG.E R19, desc[UR6][R4.64+0x10] ;  /* 0x0000100604137981 */ /* 0x000f68000c1e1900 */
[----:B------:R-:W5:Y:S01]  /*1100*/  LDG.E R21, desc[UR6][R4.64+0x14] ;  /* 0x0000140604157981 */ /* 0x000f62000c1e1900 */
[----:B------:R-:W-:-:S02]  /*1110*/  IADD3 R6, P1, PT, R4, 0x20, RZ ;  /* 0x0000002004067810 */ /* 0x000fc40007f3e0ff */
[----:B------:R-:W-:Y:S02]  /*1120*/  PLOP3.LUT P0, PT, PT, PT, PT, 0x8, 0x80 ;  /* 0x000000000080781c */ /* 0x000fe40003f0e170 */
[----:B------:R-:W-:Y:S01]  /*1130*/  IADD3 R3, PT, PT, R3, 0x8, RZ ;  /* 0x0000000803037810 */ /* 0x000fe20007ffe0ff */
[C---:B-1----:R-:W-:Y:S01]  /*1140*/  IMAD.IADD R7, R0.reuse, 0x1, R7 ;  /* 0x0000000100077824 */ /* 0x042fe200078e0207 */
[----:B--2---:R-:W-:-:S04]  /*1150*/  IADD3 R9, PT, PT, R0, R9, RZ ;  /* 0x0000000900097210 */ /* 0x004fc80007ffe0ff */
[----:B------:R0:W-:Y:S01]  /*1160*/  STG.E desc[UR6][R4.64+-0x8], R7 ;  /* 0xfffff80704007986 */ /* 0x0001e2000c101906 */
[----:B---3--:R-:W-:-:S03]  /*1170*/  IMAD.IADD R11, R0, 0x1, R11 ;  /* 0x00000001000b7824 */ /* 0x008fc600078e020b */
[----:B------:R-:W-:Y:S01]  /*1180*/  STG.E desc[UR6][R4.64+-0x4], R9 ;  /* 0xfffffc0904007986 */ /* 0x000fe2000c101906 */
[----:B----4-:R-:W-:-:S03]  /*1190*/  IADD3 R13, PT, PT, R0, R13, RZ ;  /* 0x0000000d000d7210 */ /* 0x010fc60007ffe0ff */
[----:B------:R-:W-:Y:S01]  /*11a0*/  STG.E desc[UR6][R4.64], R11 ;  /* 0x0000000b04007986 */ /* 0x000fe2000c101906 */
[----:B-----5:R-:W-:-:S03]  /*11b0*/  IMAD.IADD R15, R0, 0x1, R15 ;  /* 0x00000001000f7824 */ /* 0x020fc600078e020f */
[----:B------:R-:W-:Y:S01]  /*11c0*/  STG.E desc[UR6][R4.64+0x4], R13 ;  /* 0x0000040d04007986 */ /* 0x000fe2000c101906 */
[----:B0-----:R-:W-:Y:S01]  /*11d0*/  IMAD.X R7, RZ, RZ, R5, P1 ;  /* 0x000000ffff077224 */ /* 0x001fe200008e0605 */
[C---:B------:R-:W-:Y:S02]  /*11e0*/  IADD3 R17, PT, PT, R0.reuse, R17, RZ ;  /* 0x0000001100117210 */ /* 0x040fe40007ffe0ff */
[----:B------:R-:W-:Y:S01]  /*11f0*/  STG.E desc[UR6][R4.64+0x8], R15 ;  /* 0x0000080f04007986 */ /* 0x000fe2000c101906 */
[----:B------:R-:W-:-:S03]  /*1200*/  IMAD.IADD R19, R0, 0x1, R19 ;  /* 0x0000000100137824 */ /* 0x000fc600078e0213 */
[----:B------:R-:W-:Y:S01]  /*1210*/  STG.E desc[UR6][R4.64+0xc], R17 ;  /* 0x00000c1104007986 */ /* 0x000fe2000c101906 */
[----:B------:R-:W-:-:S03]  /*1220*/  IADD3 R21, PT, PT, R0, R21, RZ ;  /* 0x0000001500157210 */ /* 0x000fc60007ffe0ff */
[----:B------:R-:W-:Y:S04]  /*1230*/  STG.E desc[UR6][R4.64+0x10], R19 ;  /* 0x0000101304007986 */ /* 0x000fe8000c101906 */
[----:B------:R0:W-:Y:S02]  /*1240*/  STG.E desc[UR6][R4.64+0x14], R21 ;  /* 0x0000141504007986 */ /* 0x0001e4000c101906 */
[----:B0-----:R-:W-:Y:S01]  /*1250*/  IMAD.MOV.U32 R4, RZ, RZ, R6 ;  /* 0x000000ffff047224 */ /* 0x001fe200078e0006 */
[----:B------:R-:W-:-:S07]  /*1260*/  MOV R5, R7 ;  /* 0x0000000700057202 */ /* 0x000fce0000000f00 */
.L_x_35:
[----:B------:R-:W-:Y:S05]  /*1270*/  BSYNC.RECONVERGENT B0 ;  /* 0x0000000000007941 */ /* 0x000fea0003800200 */
.L_x_34:
[----:B------:R-:W-:-:S13]  /*1280*/  ISETP.LT.OR P0, PT, R3, R2, P0 ;  /* 0x000000020300720c */ /* 0x000fda0000701670 */
[----:B------:R-:W-:Y:S05]  /*1290*/  @!P0 EXIT ;  /* 0x000000000000894d */ /* 0x000fea0003800000 */
[----:B------:R-:W1:Y:S04]  /*12a0*/  LDG.E R3, desc[UR6][R4.64+-0x8] ;  /* 0xfffff80604037981 */ /* 0x000e68000c1e1900 */
[----:B------:R-:W2:Y:S04]  /*12b0*/  LDG.E R7, desc[UR6][R4.64+-0x4] ;  /* 0xfffffc0604077981 */ /* 0x000ea8000c1e1900 */
[----:B------:R-:W3:Y:S04]  /*12c0*/  LDG.E R9, desc[UR6][R4.64] ;  /* 0x0000000604097981 */ /* 0x000ee8000c1e1900 */
[----:B------:R-:W4:Y:S01]  /*12d0*/  LDG.E R11, desc[UR6][R4.64+0x4] ;  /* 0x00000406040b7981 */ /* 0x000f22000c1e1900 */
[C---:B-1----:R-:W-:Y:S01]  /*12e0*/  IMAD.IADD R3, R0.reuse, 0x1, R3 ;  /* 0x0000000100037824 */ /* 0x042fe200078e0203 */
[----:B--2---:R-:W-:-:S04]  /*12f0*/  IADD3 R7, PT, PT, R0, R7, RZ ;  /* 0x0000000700077210 */ /* 0x004fc80007ffe0ff */
[----:B------:R-:W-:Y:S01]  /*1300*/  STG.E desc[UR6][R4.64+-0x8], R3 ;  /* 0xfffff80304007986 */ /* 0x000fe2000c101906 */
[----:B---3--:R-:W-:-:S03]  /*1310*/  IMAD.IADD R9, R0, 0x1, R9 ;  /* 0x0000000100097824 */ /* 0x008fc600078e0209 */
[----:B------:R-:W-:Y:S01]  /*1320*/  STG.E desc[UR6][R4.64+-0x4], R7 ;  /* 0xfffffc0704007986 */ /* 0x000fe2000c101906 */
[----:B----4-:R-:W-:-:S03]  /*1330*/  IADD3 R11, PT, PT, R0, R11, RZ ;  /* 0x0000000b000b7210 */ /* 0x010fc60007ffe0ff */
[----:B------:R-:W-:Y:S04]  /*1340*/  STG.E desc[UR6][R4.64], R9 ;  /* 0x0000000904007986 */ /* 0x000fe8000c101906 */
[----:B------:R-:W-:Y:S01]  /*1350*/  STG.E desc[UR6][R4.64+0x4], R11 ;  /* 0x0000040b04007986 */ /* 0x000fe2000c101906 */
[----:B------:R-:W-:Y:S05]  /*1360*/  EXIT ;  /* 0x000000000000794d */ /* 0x000fea0003800000 */
.L_x_36:
        /* <DEDUP_REMOVED lines=9> */
.L_x_39:


//--------------------- .nv.shared._Z11GPU_kernel3PiS_ii --------------------------
	.section	.nv.shared._Z11GPU_kernel3PiS_ii,"aw",@nobits
	.sectionflags	@""
	.align	16
	.zero		1024


//--------------------- .nv.shared.reserved.0     --------------------------
	.section	.nv.shared.reserved.0,"aw",@nobits
	.weak		__nv_reservedSMEM_offset_0_alias
	.size		__nv_reservedSMEM_offset_0_alias, 0, 64
	.other		__nv_reservedSMEM_offset_0_alias,@"STO_CUDA_RESERVED_SHARED STV_DEFAULT"
__nv_reservedSMEM_offset_0_alias:
	.zero		0
	.zero		64


//--------------------- .nv.shared._Z11GPU_kernel2PiS_i --------------------------
	.section	.nv.shared._Z11GPU_kernel2PiS_i,"aw",@nobits
	.sectionflags	@""
	.align	16
	.zero		1024


//--------------------- .nv.shared._Z11GPU_kernel1PiS_S_ii --------------------------
	.section	.nv.shared._Z11GPU_kernel1PiS_S_ii,"aw",@nobits
	.sectionflags	@""
	.align	16
	.zero		1024


//--------------------- .nv.constant0._Z11GPU_kernel3PiS_ii --------------------------
	.section	.nv.constant0._Z11GPU_kernel3PiS_ii,"a",@progbits
	.sectionflags	@""
	.align	4
.nv.constant0._Z11GPU_kernel3PiS_ii:
	.zero		920


//--------------------- .nv.constant0._Z11GPU_kernel2PiS_i --------------------------
	.section	.nv.constant0._Z11GPU_kernel2PiS_i,"a",@progbits
	.sectionflags	@""
	.align	4
.nv.constant0._Z11GPU_kernel2PiS_i:
	.zero		916


//--------------------- .nv.constant0._Z11GPU_kernel1PiS_S_ii --------------------------
	.section	.nv.constant0._Z11GPU_kernel1PiS_S_ii,"a",@progbits
	.sectionflags	@""
	.align	4
.nv.constant0._Z11GPU_kernel1PiS_S_ii:
	.zero		928


//--------------------- SYMBOLS --------------------------

	.type		.nv.reservedSmem.offset0,@object
	.size		.nv.reservedSmem.offset0,0x4
	.type		.nv.reservedSmem.cap,@object
	.size		.nv.reservedSmem.cap,0x4
